	.target	sm_90a

	.elftype	@"ET_EXEC"


//--------------------- .note.nv.tkinfo           --------------------------
	.section	.note.nv.tkinfo,"",@"SHT_NOTE"
	.sectionflags	@"SHF_NOTE_NV_TKINFO"
	.tkinfo
        /*0018*/ 	.word	0x00000002
        /*0030*/ 	.string	""
        /*0030*/ 	.string	"ptxas"
        /*0030*/ 	.string	"Cuda compilation tools, release 13.0, V13.0.88"
        /*0030*/ 	.string	"Build cuda_13.0.r13.0/compiler.36424714_0"
        /*0030*/ 	.string	"-arch sm_90a -m 64 "



//--------------------- .note.nv.cuinfo           --------------------------
	.section	.note.nv.cuinfo,"",@"SHT_NOTE"
	.sectionflags	@"SHF_NOTE_NV_CUINFO"
        /*0018*/ 	.short	0x0002
        /*001a*/ 	.short	0x005a
        /*001c*/ 	.short	0x0082
	.zero		2


//--------------------- .nv.info                  --------------------------
	.section	.nv.info,"",@"SHT_CUDA_INFO"
	.align	4


	//----- nvinfo : EIATTR_REGCOUNT
	.align		4
        /*0000*/ 	.byte	0x04, 0x2f
        /*0002*/ 	.short	(.L_18 - .L_17)
	.align		4
.L_17:
        /*0004*/ 	.word	index@(_ZN7cutlass13device_kernelINS_4gemm6kernel13GemmUniversalIN4cute5tupleIJiiiiEEENS1_10collective13CollectiveMmaINS1_34MainloopSm90TmaGmmaWarpSpecializedILi4ENS5_IJNS4_1CILi1EEESB_SB_EEENS1_35KernelTmaWarpSpecializedCooperativeEEENS5_IJNSA_ILi256EEENSA_ILi64EEESG_EEENS_6half_tENS5_IJlSB_lEEESI_SJ_NS4_8TiledMMAINS4_8MMA_AtomIJNS4_4SM904GMMA25MMA_64x64x16_F32F16F16_SSILNSN_5MajorE0ELSP_0ELNSN_7ScaleInE1ELSQ_1EEEEEENS4_6LayoutINS5_IJNSA_ILi2EEESB_SB_EEENS5_IJSB_NSA_ILi0EEESW_EEEEENS5_IJNS4_10UnderscoreESZ_SZ_EEEEENS4_13SM90_TMA_LOADENS4_14ComposedLayoutINS4_7SwizzleILi3ELi4ELi3EEENS4_18smem_ptr_flag_bitsILi16EEENST_INS5_IJNSA_ILi8EEESG_EEENS5_IJSG_SB_EEEEEEEvNS4_8identityES12_S1C_vS1D_EENS_8epilogue10collective18CollectiveEpilogueINS1F_22Sm90TmaWarpSpecializedILi4ELi2ELi16ELb1ELb0EEEJSH_NS5_IJNSA_ILi128EEENSA_ILi32EEEEEESI_SJ_SI_SJ_NS1F_6fusion15FusionCallbacksIS1J_NS1N_17LinearCombinationISI_fSI_fLNS_15FloatRoundStyleE2EEESH_S1M_JEEES12_NS13_INS14_ILi2ELi4ELi3EEES17_NST_INS5_IJS18_S1L_EEENS5_IJS1L_SB_EEEEEEENS4_17SM75_U32x4_LDSM_NENS4_14SM90_TMA_STOREES1X_NS4_17SM90_U32x4_STSM_NENS4_9Copy_AtomIJS20_SI_EEEvEEEvvEEEEvNT_6ParamsE)
        /*0008*/ 	.word	0x000000a8


	//----- nvinfo : EIATTR_FRAME_SIZE
	.align		4
.L_18:
        /*000c*/ 	.byte	0x04, 0x11
        /*000e*/ 	.short	(.L_20 - .L_19)
	.align		4
.L_19:
        /*0010*/ 	.word	index@(_ZN7cutlass13device_kernelINS_4gemm6kernel13GemmUniversalIN4cute5tupleIJiiiiEEENS1_10collective13CollectiveMmaINS1_34MainloopSm90TmaGmmaWarpSpecializedILi4ENS5_IJNS4_1CILi1EEESB_SB_EEENS1_35KernelTmaWarpSpecializedCooperativeEEENS5_IJNSA_ILi256EEENSA_ILi64EEESG_EEENS_6half_tENS5_IJlSB_lEEESI_SJ_NS4_8TiledMMAINS4_8MMA_AtomIJNS4_4SM904GMMA25MMA_64x64x16_F32F16F16_SSILNSN_5MajorE0ELSP_0ELNSN_7ScaleInE1ELSQ_1EEEEEENS4_6LayoutINS5_IJNSA_ILi2EEESB_SB_EEENS5_IJSB_NSA_ILi0EEESW_EEEEENS5_IJNS4_10UnderscoreESZ_SZ_EEEEENS4_13SM90_TMA_LOADENS4_14ComposedLayoutINS4_7SwizzleILi3ELi4ELi3EEENS4_18smem_ptr_flag_bitsILi16EEENST_INS5_IJNSA_ILi8EEESG_EEENS5_IJSG_SB_EEEEEEEvNS4_8identityES12_S1C_vS1D_EENS_8epilogue10collective18CollectiveEpilogueINS1F_22Sm90TmaWarpSpecializedILi4ELi2ELi16ELb1ELb0EEEJSH_NS5_IJNSA_ILi128EEENSA_ILi32EEEEEESI_SJ_SI_SJ_NS1F_6fusion15FusionCallbacksIS1J_NS1N_17LinearCombinationISI_fSI_fLNS_15FloatRoundStyleE2EEESH_S1M_JEEES12_NS13_INS14_ILi2ELi4ELi3EEES17_NST_INS5_IJS18_S1L_EEENS5_IJS1L_SB_EEEEEEENS4_17SM75_U32x4_LDSM_NENS4_14SM90_TMA_STOREES1X_NS4_17SM90_U32x4_STSM_NENS4_9Copy_AtomIJS20_SI_EEEvEEEvvEEEEvNT_6ParamsE)
        /*0014*/ 	.word	0x00000000


	//----- nvinfo : EIATTR_MIN_STACK_SIZE
	.align		4
.L_20:
        /*0018*/ 	.byte	0x04, 0x12
        /*001a*/ 	.short	(.L_22 - .L_21)
	.align		4
.L_21:
        /*001c*/ 	.word	index@(_ZN7cutlass13device_kernelINS_4gemm6kernel13GemmUniversalIN4cute5tupleIJiiiiEEENS1_10collective13CollectiveMmaINS1_34MainloopSm90TmaGmmaWarpSpecializedILi4ENS5_IJNS4_1CILi1EEESB_SB_EEENS1_35KernelTmaWarpSpecializedCooperativeEEENS5_IJNSA_ILi256EEENSA_ILi64EEESG_EEENS_6half_tENS5_IJlSB_lEEESI_SJ_NS4_8TiledMMAINS4_8MMA_AtomIJNS4_4SM904GMMA25MMA_64x64x16_F32F16F16_SSILNSN_5MajorE0ELSP_0ELNSN_7ScaleInE1ELSQ_1EEEEEENS4_6LayoutINS5_IJNSA_ILi2EEESB_SB_EEENS5_IJSB_NSA_ILi0EEESW_EEEEENS5_IJNS4_10UnderscoreESZ_SZ_EEEEENS4_13SM90_TMA_LOADENS4_14ComposedLayoutINS4_7SwizzleILi3ELi4ELi3EEENS4_18smem_ptr_flag_bitsILi16EEENST_INS5_IJNSA_ILi8EEESG_EEENS5_IJSG_SB_EEEEEEEvNS4_8identityES12_S1C_vS1D_EENS_8epilogue10collective18CollectiveEpilogueINS1F_22Sm90TmaWarpSpecializedILi4ELi2ELi16ELb1ELb0EEEJSH_NS5_IJNSA_ILi128EEENSA_ILi32EEEEEESI_SJ_SI_SJ_NS1F_6fusion15FusionCallbacksIS1J_NS1N_17LinearCombinationISI_fSI_fLNS_15FloatRoundStyleE2EEESH_S1M_JEEES12_NS13_INS14_ILi2ELi4ELi3EEES17_NST_INS5_IJS18_S1L_EEENS5_IJS1L_SB_EEEEEEENS4_17SM75_U32x4_LDSM_NENS4_14SM90_TMA_STOREES1X_NS4_17SM90_U32x4_STSM_NENS4_9Copy_AtomIJS20_SI_EEEvEEEvvEEEEvNT_6ParamsE)
        /*0020*/ 	.word	0x00000000
.L_22:


//--------------------- .nv.compat                --------------------------
	.section	.nv.compat,"",@"SHT_CUDA_COMPAT_INFO"
	.align	4
        /*0000*/ 	.byte	0x02, 0x09, 0x01, 0x00, 0x02, 0x02, 0x04, 0x00, 0x02, 0x05, 0x05, 0x00, 0x03, 0x07, 0x01, 0x01
        /*0010*/ 	.byte	0x02, 0x03, 0x01, 0x00, 0x02, 0x06, 0x01, 0x00, 0x04, 0x0b, 0x08, 0x00, 0x00, 0x00, 0x00, 0x00
        /*0020*/ 	.byte	0x00, 0x00, 0x00, 0x00


//--------------------- .nv.info._ZN7cutlass13device_kernelINS_4gemm6kernel13GemmUniversalIN4cute5tupleIJiiiiEEENS1_10collective13CollectiveMmaINS1_34MainloopSm90TmaGmmaWarpSpecializedILi4ENS5_IJNS4_1CILi1EEESB_SB_EEENS1_35KernelTmaWarpSpecializedCooperativeEEENS5_IJNSA_ILi256EEENSA_ILi64EEESG_EEENS_6half_tENS5_IJlSB_lEEESI_SJ_NS4_8TiledMMAINS4_8MMA_AtomIJNS4_4SM904GMMA25MMA_64x64x16_F32F16F16_SSILNSN_5MajorE0ELSP_0ELNSN_7ScaleInE1ELSQ_1EEEEEENS4_6LayoutINS5_IJNSA_ILi2EEESB_SB_EEENS5_IJSB_NSA_ILi0EEESW_EEEEENS5_IJNS4_10UnderscoreESZ_SZ_EEEEENS4_13SM90_TMA_LOADENS4_14ComposedLayoutINS4_7SwizzleILi3ELi4ELi3EEENS4_18smem_ptr_flag_bitsILi16EEENST_INS5_IJNSA_ILi8EEESG_EEENS5_IJSG_SB_EEEEEEEvNS4_8identityES12_S1C_vS1D_EENS_8epilogue10collective18CollectiveEpilogueINS1F_22Sm90TmaWarpSpecializedILi4ELi2ELi16ELb1ELb0EEEJSH_NS5_IJNSA_ILi128EEENSA_ILi32EEEEEESI_SJ_SI_SJ_NS1F_6fusion15FusionCallbacksIS1J_NS1N_17LinearCombinationISI_fSI_fLNS_15FloatRoundStyleE2EEESH_S1M_JEEES12_NS13_INS14_ILi2ELi4ELi3EEES17_NST_INS5_IJS18_S1L_EEENS5_IJS1L_SB_EEEEEEENS4_17SM75_U32x4_LDSM_NENS4_14SM90_TMA_STOREES1X_NS4_17SM90_U32x4_STSM_NENS4_9Copy_AtomIJS20_SI_EEEvEEEvvEEEEvNT_6ParamsE --------------------------
	.section	.nv.info._ZN7cutlass13device_kernelINS_4gemm6kernel13GemmUniversalIN4cute5tupleIJiiiiEEENS1_10collective13CollectiveMmaINS1_34MainloopSm90TmaGmmaWarpSpecializedILi4ENS5_IJNS4_1CILi1EEESB_SB_EEENS1_35KernelTmaWarpSpecializedCooperativeEEENS5_IJNSA_ILi256EEENSA_ILi64EEESG_EEENS_6half_tENS5_IJlSB_lEEESI_SJ_NS4_8TiledMMAINS4_8MMA_AtomIJNS4_4SM904GMMA25MMA_64x64x16_F32F16F16_SSILNSN_5MajorE0ELSP_0ELNSN_7ScaleInE1ELSQ_1EEEEEENS4_6LayoutINS5_IJNSA_ILi2EEESB_SB_EEENS5_IJSB_NSA_ILi0EEESW_EEEEENS5_IJNS4_10UnderscoreESZ_SZ_EEEEENS4_13SM90_TMA_LOADENS4_14ComposedLayoutINS4_7SwizzleILi3ELi4ELi3EEENS4_18smem_ptr_flag_bitsILi16EEENST_INS5_IJNSA_ILi8EEESG_EEENS5_IJSG_SB_EEEEEEEvNS4_8identityES12_S1C_vS1D_EENS_8epilogue10collective18CollectiveEpilogueINS1F_22Sm90TmaWarpSpecializedILi4ELi2ELi16ELb1ELb0EEEJSH_NS5_IJNSA_ILi128EEENSA_ILi32EEEEEESI_SJ_SI_SJ_NS1F_6fusion15FusionCallbacksIS1J_NS1N_17LinearCombinationISI_fSI_fLNS_15FloatRoundStyleE2EEESH_S1M_JEEES12_NS13_INS14_ILi2ELi4ELi3EEES17_NST_INS5_IJS18_S1L_EEENS5_IJS1L_SB_EEEEEEENS4_17SM75_U32x4_LDSM_NENS4_14SM90_TMA_STOREES1X_NS4_17SM90_U32x4_STSM_NENS4_9Copy_AtomIJS20_SI_EEEvEEEvvEEEEvNT_6ParamsE,"",@"SHT_CUDA_INFO"
	.sectionflags	@""
	.align	4


	//----- nvinfo : EIATTR_CUDA_API_VERSION
	.align		4
        /*0000*/ 	.byte	0x04, 0x37
        /*0002*/ 	.short	(.L_24 - .L_23)
.L_23:
        /*0004*/ 	.word	0x00000082


	//----- nvinfo : EIATTR_KPARAM_INFO
	.align		4
.L_24:
        /*0008*/ 	.byte	0x04, 0x17
        /*000a*/ 	.short	(.L_26 - .L_25)
.L_25:
        /*000c*/ 	.word	0x00000000
        /*0010*/ 	.short	0x0000
        /*0012*/ 	.short	0x0070
        /*0014*/ 	.byte	0x00, 0xf0, 0x01, 0x1c


	//----- nvinfo : EIATTR_SPARSE_MMA_MASK
	.align		4
.L_26:
        /*0018*/ 	.byte	0x03, 0x50
        /*001a*/ 	.short	0x0000


	//----- nvinfo : EIATTR_MAXREG_COUNT
	.align		4
        /*001c*/ 	.byte	0x03, 0x1b
        /*001e*/ 	.short	0x00a8


	//----- nvinfo : EIATTR_NUM_BARRIERS
	.align		4
        /*0020*/ 	.byte	0x02, 0x4c
        /*0022*/ 	.byte	0x02
	.zero		1


	//----- nvinfo : EIATTR_EXTERNS
	.align		4
        /*0024*/ 	.byte	0x04, 0x0f
        /*0026*/ 	.short	(.L_28 - .L_27)


	//   ....[0]....
	.align		4
.L_27:
        /*0028*/ 	.word	index@(__assertfail)


	//----- nvinfo : EIATTR_MERCURY_ISA_VERSION
	.align		4
.L_28:
        /*002c*/ 	.byte	0x03, 0x5f
        /*002e*/ 	.short	0x0101


	//----- nvinfo : EIATTR_INT_WARP_WIDE_INSTR_OFFSETS
	.align		4
        /*0030*/ 	.byte	0x04, 0x31
        /*0032*/ 	.short	(.L_30 - .L_29)


	//   ....[0]....
.L_29:
        /*0034*/ 	.word	0x000008c0


	//   ....[1]....
        /*0038*/ 	.word	0x000008d0


	//   ....[2]....
        /*003c*/ 	.word	0x00000970


	//----- nvinfo : EIATTR_COOP_GROUP_MASK_REGIDS
	.align		4
.L_30:
        /*0040*/ 	.byte	0x04, 0x29
        /*0042*/ 	.short	(.L_32 - .L_31)


	//   ....[0]....
.L_31:
        /*0044*/ 	.word	0xffffffff


	//   ....[1]....
        /*0048*/ 	.word	0xffffffff


	//   ....[2]....
        /*004c*/ 	.word	0xffffffff


	//   ....[3]....
        /*0050*/ 	.word	0xffffffff


	//   ....[4]....
        /*0054*/ 	.word	0xffffffff


	//   ....[5]....
        /*0058*/ 	.word	0xffffffff


	//----- nvinfo : EIATTR_COOP_GROUP_INSTR_OFFSETS
	.align		4
.L_32:
        /*005c*/ 	.byte	0x04, 0x28
        /*005e*/ 	.short	(.L_34 - .L_33)


	//   ....[0]....
.L_33:
        /*0060*/ 	.word	0x00000070


	//   ....[1]....
        /*0064*/ 	.word	0x00000080


	//   ....[2]....
        /*0068*/ 	.word	0x00000430


	//   ....[3]....
        /*006c*/ 	.word	0x000005c0


	//   ....[4]....
        /*0070*/ 	.word	0x00000770


	//   ....[5]....
        /*0074*/ 	.word	0x00001470


	//----- nvinfo : EIATTR_REG_RECONFIG
	.align		4
.L_34:
        /*0078*/ 	.byte	0x01, 0x54
	.zero		2


	//----- nvinfo : EIATTR_SYSCALL_OFFSETS
	.align		4
        /*007c*/ 	.byte	0x04, 0x46
        /*007e*/ 	.short	(.L_36 - .L_35)


	//   ....[0]....
.L_35:
        /*0080*/ 	.word	0x00001630


	//   ....[1]....
        /*0084*/ 	.word	0x00002350


	//   ....[2]....
        /*0088*/ 	.word	0x00002440


	//----- nvinfo : EIATTR_MBARRIER_INSTR_OFFSETS
	.align		4
.L_36:
        /*008c*/ 	.byte	0x04, 0x39
        /*008e*/ 	.short	(.L_38 - .L_37)


	//   ....[0]....
.L_37:
        /*0090*/ 	.word	0x00000530
        /*0094*/ 	.word	0x000000ff
        /*0098*/ 	.word	0x00000000
        /*009c*/ 	.short	0x0100
        /*009e*/ 	.byte	0x08
	.zero		1


	//   ....[1]....
        /*00a0*/ 	.word	0x00000540
        /*00a4*/ 	.word	0x000000ff
        /*00a8*/ 	.word	0x00000020
        /*00ac*/ 	.short	0x0100
        /*00ae*/ 	.byte	0x08
	.zero		1


	//   ....[2]....
        /*00b0*/ 	.word	0x00000550
        /*00b4*/ 	.word	0x000000ff
        /*00b8*/ 	.word	0x00000008
        /*00bc*/ 	.short	0x0100
        /*00be*/ 	.byte	0x08
	.zero		1


	//   ....[3]....
        /*00c0*/ 	.word	0x00000560
        /*00c4*/ 	.word	0x000000ff
        /*00c8*/ 	.word	0x00000028
        /*00cc*/ 	.short	0x0100
        /*00ce*/ 	.byte	0x08
	.zero		1


	//   ....[4]....
        /*00d0*/ 	.word	0x00000570
        /*00d4*/ 	.word	0x000000ff
        /*00d8*/ 	.word	0x00000010
        /*00dc*/ 	.short	0x0100
        /*00de*/ 	.byte	0x08
	.zero		1


	//   ....[5]....
        /*00e0*/ 	.word	0x00000580
        /*00e4*/ 	.word	0x000000ff
        /*00e8*/ 	.word	0x00000030
        /*00ec*/ 	.short	0x0100
        /*00ee*/ 	.byte	0x08
	.zero		1


	//   ....[6]....
        /*00f0*/ 	.word	0x00000590
        /*00f4*/ 	.word	0x000000ff
        /*00f8*/ 	.word	0x00000018
        /*00fc*/ 	.short	0x0100
        /*00fe*/ 	.byte	0x08
	.zero		1


	//   ....[7]....
        /*0100*/ 	.word	0x000005a0
        /*0104*/ 	.word	0x000000ff
        /*0108*/ 	.word	0x00000038
        /*010c*/ 	.short	0x0100
        /*010e*/ 	.byte	0x08
	.zero		1


	//   ....[8]....
        /*0110*/ 	.word	0x000006e0
        /*0114*/ 	.word	0x000000ff
        /*0118*/ 	.word	0x00000040
        /*011c*/ 	.short	0x0100
        /*011e*/ 	.byte	0x08
	.zero		1


	//   ....[9]....
        /*0120*/ 	.word	0x000006f0
        /*0124*/ 	.word	0x000000ff
        /*0128*/ 	.word	0x00000060
        /*012c*/ 	.short	0x0100
        /*012e*/ 	.byte	0x08
	.zero		1


	//   ....[10]....
        /*0130*/ 	.word	0x00000700
        /*0134*/ 	.word	0x000000ff
        /*0138*/ 	.word	0x00000048
        /*013c*/ 	.short	0x0100
        /*013e*/ 	.byte	0x08
	.zero		1


	//   ....[11]....
        /*0140*/ 	.word	0x00000710
        /*0144*/ 	.word	0x000000ff
        /*0148*/ 	.word	0x00000068
        /*014c*/ 	.short	0x0100
        /*014e*/ 	.byte	0x08
	.zero		1


	//   ....[12]....
        /*0150*/ 	.word	0x00000720
        /*0154*/ 	.word	0x000000ff
        /*0158*/ 	.word	0x00000050
        /*015c*/ 	.short	0x0100
        /*015e*/ 	.byte	0x08
	.zero		1


	//   ....[13]....
        /*0160*/ 	.word	0x00000730
        /*0164*/ 	.word	0x000000ff
        /*0168*/ 	.word	0x00000070
        /*016c*/ 	.short	0x0100
        /*016e*/ 	.byte	0x08
	.zero		1


	//   ....[14]....
        /*0170*/ 	.word	0x00000740
        /*0174*/ 	.word	0x000000ff
        /*0178*/ 	.word	0x00000058
        /*017c*/ 	.short	0x0100
        /*017e*/ 	.byte	0x08
	.zero		1


	//   ....[15]....
        /*0180*/ 	.word	0x00000750
        /*0184*/ 	.word	0x000000ff
        /*0188*/ 	.word	0x00000078
        /*018c*/ 	.short	0x0100
        /*018e*/ 	.byte	0x08
	.zero		1


	//   ....[16]....
        /*0190*/ 	.word	0x00000a00
        /*0194*/ 	.word	0x000000ff
        /*0198*/ 	.word	0x00000080
        /*019c*/ 	.short	0x0100
        /*019e*/ 	.byte	0x08
	.zero		1


	//   ....[17]....
        /*01a0*/ 	.word	0x00000a60
        /*01a4*/ 	.word	0x000000ff
        /*01a8*/ 	.word	0x00000088
        /*01ac*/ 	.short	0x0100
        /*01ae*/ 	.byte	0x08
	.zero		1


	//   ....[18]....
        /*01b0*/ 	.word	0x000016b0
        /*01b4*/ 	.word	0x00000003
        /*01b8*/ 	.word	0x00000000
        /*01bc*/ 	.short	0x010a
        /*01be*/ 	.byte	0x3f
	.zero		1


	//   ....[19]....
        /*01c0*/ 	.word	0x000016f0
        /*01c4*/ 	.word	0x00000003
        /*01c8*/ 	.word	0x00000000
        /*01cc*/ 	.short	0x010a
        /*01ce*/ 	.byte	0x3f
	.zero		1


	//   ....[20]....
        /*01d0*/ 	.word	0x00001be0
        /*01d4*/ 	.word	0x000000ff
        /*01d8*/ 	.word	0x00000000
        /*01dc*/ 	.short	0x010a
        /*01de*/ 	.byte	0x04
	.zero		1


	//   ....[21]....
        /*01e0*/ 	.word	0x00001c20
        /*01e4*/ 	.word	0x000000ff
        /*01e8*/ 	.word	0x00000000
        /*01ec*/ 	.short	0x010a
        /*01ee*/ 	.byte	0x04
	.zero		1


	//   ....[22]....
        /*01f0*/ 	.word	0x00002000
        /*01f4*/ 	.word	0x000000ff
        /*01f8*/ 	.word	0x00000000
        /*01fc*/ 	.short	0x0101
        /*01fe*/ 	.byte	0x04
	.zero		1


	//   ....[23]....
        /*0200*/ 	.word	0x000021b0
        /*0204*/ 	.word	0x000000ff
        /*0208*/ 	.word	0x00000000
        /*020c*/ 	.short	0x0101
        /*020e*/ 	.byte	0x04
	.zero		1


	//   ....[24]....
        /*0210*/ 	.word	0x00002950
        /*0214*/ 	.word	0x000000ff
        /*0218*/ 	.word	0x00000040
        /*021c*/ 	.short	0x010a
        /*021e*/ 	.byte	0x35
	.zero		1


	//   ....[25]....
        /*0220*/ 	.word	0x000031b0
        /*0224*/ 	.word	0x000000ff
        /*0228*/ 	.word	0x00000000
        /*022c*/ 	.short	0x0101
        /*022e*/ 	.byte	0x04
	.zero		1


	//   ....[26]....
        /*0230*/ 	.word	0x000032d0
        /*0234*/ 	.word	0x00000014
        /*0238*/ 	.word	0x00000040
        /*023c*/ 	.short	0x010a
        /*023e*/ 	.byte	0x3f
	.zero		1


	//   ....[27]....
        /*0240*/ 	.word	0x000038d0
        /*0244*/ 	.word	0x000000ff
        /*0248*/ 	.word	0x00000000
        /*024c*/ 	.short	0x0101
        /*024e*/ 	.byte	0x04
	.zero		1


	//   ....[28]....
        /*0250*/ 	.word	0x00003a00
        /*0254*/ 	.word	0x00000014
        /*0258*/ 	.word	0x00000040
        /*025c*/ 	.short	0x010a
        /*025e*/ 	.byte	0x3f
	.zero		1


	//   ....[29]....
        /*0260*/ 	.word	0x00004050
        /*0264*/ 	.word	0x000000ff
        /*0268*/ 	.word	0x00000000
        /*026c*/ 	.short	0x0101
        /*026e*/ 	.byte	0x04
	.zero		1


	//   ....[30]....
        /*0270*/ 	.word	0x00004150
        /*0274*/ 	.word	0x00000014
        /*0278*/ 	.word	0x00000040
        /*027c*/ 	.short	0x010a
        /*027e*/ 	.byte	0x3f
	.zero		1


	//   ....[31]....
        /*0280*/ 	.word	0x00004760
        /*0284*/ 	.word	0x000000ff
        /*0288*/ 	.word	0x00000000
        /*028c*/ 	.short	0x0101
        /*028e*/ 	.byte	0x04
	.zero		1


	//   ....[32]....
        /*0290*/ 	.word	0x00005100
        /*0294*/ 	.word	0x000000ff
        /*0298*/ 	.word	0x00000000
        /*029c*/ 	.short	0x0101
        /*029e*/ 	.byte	0x04
	.zero		1


	//   ....[33]....
        /*02a0*/ 	.word	0x000057f0
        /*02a4*/ 	.word	0x000000ff
        /*02a8*/ 	.word	0x00000088
        /*02ac*/ 	.short	0x010a
        /*02ae*/ 	.byte	0x04
	.zero		1


	//   ....[34]....
        /*02b0*/ 	.word	0x00005bf0
        /*02b4*/ 	.word	0x000000ff
        /*02b8*/ 	.word	0x00000060
        /*02bc*/ 	.short	0x010a
        /*02be*/ 	.byte	0x04
	.zero		1


	//   ....[35]....
        /*02c0*/ 	.word	0x00005ce0
        /*02c4*/ 	.word	0x000000ff
        /*02c8*/ 	.word	0x00000040
        /*02cc*/ 	.short	0x010b
        /*02ce*/ 	.byte	0x04
	.zero		1


	//   ....[36]....
        /*02d0*/ 	.word	0x00005d40
        /*02d4*/ 	.word	0x000000ff
        /*02d8*/ 	.word	0x00000000
        /*02dc*/ 	.short	0x0101
        /*02de*/ 	.byte	0x05
	.zero		1


	//   ....[37]....
        /*02e0*/ 	.word	0x00005d70
        /*02e4*/ 	.word	0x000000ff
        /*02e8*/ 	.word	0x00000068
        /*02ec*/ 	.short	0x010a
        /*02ee*/ 	.byte	0x04
	.zero		1


	//   ....[38]....
        /*02f0*/ 	.word	0x00005e80
        /*02f4*/ 	.word	0x000000ff
        /*02f8*/ 	.word	0x00000048
        /*02fc*/ 	.short	0x010b
        /*02fe*/ 	.byte	0x04
	.zero		1


	//   ....[39]....
        /*0300*/ 	.word	0x00005ef0
        /*0304*/ 	.word	0x000000ff
        /*0308*/ 	.word	0x00000000
        /*030c*/ 	.short	0x0101
        /*030e*/ 	.byte	0x05
	.zero		1


	//   ....[40]....
        /*0310*/ 	.word	0x00005f20
        /*0314*/ 	.word	0x000000ff
        /*0318*/ 	.word	0x00000070
        /*031c*/ 	.short	0x010a
        /*031e*/ 	.byte	0x04
	.zero		1


	//   ....[41]....
        /*0320*/ 	.word	0x00006020
        /*0324*/ 	.word	0x000000ff
        /*0328*/ 	.word	0x00000050
        /*032c*/ 	.short	0x010b
        /*032e*/ 	.byte	0x04
	.zero		1


	//   ....[42]....
        /*0330*/ 	.word	0x00006080
        /*0334*/ 	.word	0x000000ff
        /*0338*/ 	.word	0x00000000
        /*033c*/ 	.short	0x0101
        /*033e*/ 	.byte	0x05
	.zero		1


	//   ....[43]....
        /*0340*/ 	.word	0x000060b0
        /*0344*/ 	.word	0x000000ff
        /*0348*/ 	.word	0x00000078
        /*034c*/ 	.short	0x010a
        /*034e*/ 	.byte	0x04
	.zero		1


	//   ....[44]....
        /*0350*/ 	.word	0x000061b0
        /*0354*/ 	.word	0x000000ff
        /*0358*/ 	.word	0x00000058
        /*035c*/ 	.short	0x010b
        /*035e*/ 	.byte	0x04
	.zero		1


	//   ....[45]....
        /*0360*/ 	.word	0x000062a0
        /*0364*/ 	.word	0x000000ff
        /*0368*/ 	.word	0x00000000
        /*036c*/ 	.short	0x0101
        /*036e*/ 	.byte	0x04
	.zero		1


	//   ....[46]....
        /*0370*/ 	.word	0x000068e0
        /*0374*/ 	.word	0x00000003
        /*0378*/ 	.word	0x00000060
        /*037c*/ 	.short	0x010a
        /*037e*/ 	.byte	0x3f
	.zero		1


	//   ....[47]....
        /*0380*/ 	.word	0x00006920
        /*0384*/ 	.word	0x00000003
        /*0388*/ 	.word	0x00000068
        /*038c*/ 	.short	0x010a
        /*038e*/ 	.byte	0x3f
	.zero		1


	//   ....[48]....
        /*0390*/ 	.word	0x00006960
        /*0394*/ 	.word	0x00000003
        /*0398*/ 	.word	0x00000070
        /*039c*/ 	.short	0x010a
        /*039e*/ 	.byte	0x3f
	.zero		1


	//   ....[49]....
        /*03a0*/ 	.word	0x000069b0
        /*03a4*/ 	.word	0x00000003
        /*03a8*/ 	.word	0x00000078
        /*03ac*/ 	.short	0x010a
        /*03ae*/ 	.byte	0x3f
	.zero		1


	//   ....[50]....
        /*03b0*/ 	.word	0x00006cd0
        /*03b4*/ 	.word	0x0000000f
        /*03b8*/ 	.word	0x00000020
        /*03bc*/ 	.short	0x010a
        /*03be*/ 	.byte	0x3f
	.zero		1


	//   ....[51]....
        /*03c0*/ 	.word	0x00007090
        /*03c4*/ 	.word	0x00000005
        /*03c8*/ 	.word	0x00000088
        /*03cc*/ 	.short	0x0101
        /*03ce*/ 	.byte	0x3f
	.zero		1


	//   ....[52]....
        /*03d0*/ 	.word	0x000077a0
        /*03d4*/ 	.word	0x00000007
        /*03d8*/ 	.word	0x00000000
        /*03dc*/ 	.short	0x010a
        /*03de*/ 	.byte	0x3f
	.zero		1


	//   ....[53]....
        /*03e0*/ 	.word	0x00007820
        /*03e4*/ 	.word	0x00000006
        /*03e8*/ 	.word	0x00000000
        /*03ec*/ 	.short	0x010a
        /*03ee*/ 	.byte	0x3f
	.zero		1


	//   ....[54]....
        /*03f0*/ 	.word	0x000078b0
        /*03f4*/ 	.word	0x00000007
        /*03f8*/ 	.word	0x00000000
        /*03fc*/ 	.short	0x010a
        /*03fe*/ 	.byte	0x3f
	.zero		1


	//   ....[55]....
        /*0400*/ 	.word	0x00007940
        /*0404*/ 	.word	0x00000005
        /*0408*/ 	.word	0x00000000
        /*040c*/ 	.short	0x010a
        /*040e*/ 	.byte	0x3f
	.zero		1


	//   ....[56]....
        /*0410*/ 	.word	0x000079a0
        /*0414*/ 	.word	0x00000003
        /*0418*/ 	.word	0x00000000
        /*041c*/ 	.short	0x010a
        /*041e*/ 	.byte	0x3f
	.zero		1


	//   ....[57]....
        /*0420*/ 	.word	0x00007a00
        /*0424*/ 	.word	0x00000004
        /*0428*/ 	.word	0x00000000
        /*042c*/ 	.short	0x010a
        /*042e*/ 	.byte	0x3f
	.zero		1


	//   ....[58]....
        /*0430*/ 	.word	0x00007a60
        /*0434*/ 	.word	0x00000005
        /*0438*/ 	.word	0x00000040
        /*043c*/ 	.short	0x010a
        /*043e*/ 	.byte	0x3f
	.zero		1


	//   ....[59]....
        /*0440*/ 	.word	0x00007ab0
        /*0444*/ 	.word	0x00000014
        /*0448*/ 	.word	0x00000040
        /*044c*/ 	.short	0x010a
        /*044e*/ 	.byte	0x3f
	.zero		1


	//   ....[60]....
        /*0450*/ 	.word	0x00007b00
        /*0454*/ 	.word	0x00000014
        /*0458*/ 	.word	0x00000040
        /*045c*/ 	.short	0x010a
        /*045e*/ 	.byte	0x3f
	.zero		1


	//   ....[61]....
        /*0460*/ 	.word	0x00007b50
        /*0464*/ 	.word	0x00000014
        /*0468*/ 	.word	0x00000040
        /*046c*/ 	.short	0x010a
        /*046e*/ 	.byte	0x3f
	.zero		1


	//   ....[62]....
        /*0470*/ 	.word	0x00007bb0
        /*0474*/ 	.word	0x00000003
        /*0478*/ 	.word	0x00000088
        /*047c*/ 	.short	0x010a
        /*047e*/ 	.byte	0x3f
	.zero		1


	//   ....[63]....
        /*0480*/ 	.word	0x00007c10
        /*0484*/ 	.word	0x00000005
        /*0488*/ 	.word	0x00000060
        /*048c*/ 	.short	0x010a
        /*048e*/ 	.byte	0x3f
	.zero		1


	//   ....[64]....
        /*0490*/ 	.word	0x00007c70
        /*0494*/ 	.word	0x00000005
        /*0498*/ 	.word	0x00000068
        /*049c*/ 	.short	0x010a
        /*049e*/ 	.byte	0x3f
	.zero		1


	//   ....[65]....
        /*04a0*/ 	.word	0x00007cd0
        /*04a4*/ 	.word	0x00000005
        /*04a8*/ 	.word	0x00000070
        /*04ac*/ 	.short	0x010a
        /*04ae*/ 	.byte	0x3f
	.zero		1


	//   ....[66]....
        /*04b0*/ 	.word	0x00007d30
        /*04b4*/ 	.word	0x00000005
        /*04b8*/ 	.word	0x00000078
        /*04bc*/ 	.short	0x010a
        /*04be*/ 	.byte	0x3f
	.zero		1


	//   ....[67]....
        /*04c0*/ 	.word	0x00007d80
        /*04c4*/ 	.word	0x00000003
        /*04c8*/ 	.word	0x00000060
        /*04cc*/ 	.short	0x010a
        /*04ce*/ 	.byte	0x3f
	.zero		1


	//   ....[68]....
        /*04d0*/ 	.word	0x00007dd0
        /*04d4*/ 	.word	0x00000003
        /*04d8*/ 	.word	0x00000068
        /*04dc*/ 	.short	0x010a
        /*04de*/ 	.byte	0x3f
	.zero		1


	//   ....[69]....
        /*04e0*/ 	.word	0x00007e20
        /*04e4*/ 	.word	0x00000003
        /*04e8*/ 	.word	0x00000070
        /*04ec*/ 	.short	0x010a
        /*04ee*/ 	.byte	0x3f
	.zero		1


	//   ....[70]....
        /*04f0*/ 	.word	0x00007ef0
        /*04f4*/ 	.word	0x0000000f
        /*04f8*/ 	.word	0x00000020
        /*04fc*/ 	.short	0x010a
        /*04fe*/ 	.byte	0x3f
	.zero		1


	//   ....[71]....
        /*0500*/ 	.word	0x00007fc0
        /*0504*/ 	.word	0x00000007
        /*0508*/ 	.word	0x00000000
        /*050c*/ 	.short	0x010a
        /*050e*/ 	.byte	0x3f
	.zero		1


	//   ....[72]....
        /*0510*/ 	.word	0x00008010
        /*0514*/ 	.word	0x00000006
        /*0518*/ 	.word	0x00000000
        /*051c*/ 	.short	0x010a
        /*051e*/ 	.byte	0x3f
	.zero		1


	//   ....[73]....
        /*0520*/ 	.word	0x00008060
        /*0524*/ 	.word	0x00000007
        /*0528*/ 	.word	0x00000000
        /*052c*/ 	.short	0x010a
        /*052e*/ 	.byte	0x3f
	.zero		1


	//----- nvinfo : EIATTR_NUM_MBARRIERS
	.align		4
.L_38:
        /*0530*/ 	.byte	0x03, 0x38
        /*0532*/ 	.short	0x0012


	//----- nvinfo : EIATTR_EXIT_INSTR_OFFSETS
	.align		4
        /*0534*/ 	.byte	0x04, 0x1c
        /*0536*/ 	.short	(.L_40 - .L_39)


	//   ....[0]....
.L_39:
        /*0538*/ 	.word	0x00007990


	//----- nvinfo : EIATTR_MAX_THREADS
	.align		4
.L_40:
        /*053c*/ 	.byte	0x04, 0x05
        /*053e*/ 	.short	(.L_42 - .L_41)
.L_41:
        /*0540*/ 	.word	0x00000180
        /*0544*/ 	.word	0x00000001
        /*0548*/ 	.word	0x00000001


	//----- nvinfo : EIATTR_CRS_STACK_SIZE
	.align		4
.L_42:
        /*054c*/ 	.byte	0x04, 0x1e
        /*054e*/ 	.short	(.L_44 - .L_43)
.L_43:
        /*0550*/ 	.word	0x00000000


	//----- nvinfo : EIATTR_CBANK_PARAM_SIZE
	.align		4
.L_44:
        /*0554*/ 	.byte	0x03, 0x19
        /*0556*/ 	.short	0x0770


	//----- nvinfo : EIATTR_PARAM_CBANK
	.align		4
        /*0558*/ 	.byte	0x04, 0x0a
        /*055a*/ 	.short	(.L_46 - .L_45)
	.align		4
.L_45:
        /*055c*/ 	.word	index@(.nv.constant0._ZN7cutlass13device_kernelINS_4gemm6kernel13GemmUniversalIN4cute5tupleIJiiiiEEENS1_10collective13CollectiveMmaINS1_34MainloopSm90TmaGmmaWarpSpecializedILi4ENS5_IJNS4_1CILi1EEESB_SB_EEENS1_35KernelTmaWarpSpecializedCooperativeEEENS5_IJNSA_ILi256EEENSA_ILi64EEESG_EEENS_6half_tENS5_IJlSB_lEEESI_SJ_NS4_8TiledMMAINS4_8MMA_AtomIJNS4_4SM904GMMA25MMA_64x64x16_F32F16F16_SSILNSN_5MajorE0ELSP_0ELNSN_7ScaleInE1ELSQ_1EEEEEENS4_6LayoutINS5_IJNSA_ILi2EEESB_SB_EEENS5_IJSB_NSA_ILi0EEESW_EEEEENS5_IJNS4_10UnderscoreESZ_SZ_EEEEENS4_13SM90_TMA_LOADENS4_14ComposedLayoutINS4_7SwizzleILi3ELi4ELi3EEENS4_18smem_ptr_flag_bitsILi16EEENST_INS5_IJNSA_ILi8EEESG_EEENS5_IJSG_SB_EEEEEEEvNS4_8identityES12_S1C_vS1D_EENS_8epilogue10collective18CollectiveEpilogueINS1F_22Sm90TmaWarpSpecializedILi4ELi2ELi16ELb1ELb0EEEJSH_NS5_IJNSA_ILi128EEENSA_ILi32EEEEEESI_SJ_SI_SJ_NS1F_6fusion15FusionCallbacksIS1J_NS1N_17LinearCombinationISI_fSI_fLNS_15FloatRoundStyleE2EEESH_S1M_JEEES12_NS13_INS14_ILi2ELi4ELi3EEES17_NST_INS5_IJS18_S1L_EEENS5_IJS1L_SB_EEEEEEENS4_17SM75_U32x4_LDSM_NENS4_14SM90_TMA_STOREES1X_NS4_17SM90_U32x4_STSM_NENS4_9Copy_AtomIJS20_SI_EEEvEEEvvEEEEvNT_6ParamsE)
        /*0560*/ 	.short	0x0210
        /*0562*/ 	.short	0x0770


	//----- nvinfo : EIATTR_SW_WAR
	.align		4
.L_46:
        /*0564*/ 	.byte	0x04, 0x36
        /*0566*/ 	.short	(.L_48 - .L_47)
.L_47:
        /*0568*/ 	.word	0x00000008
.L_48:


//--------------------- .nv.callgraph             --------------------------
	.section	.nv.callgraph,"",@"SHT_CUDA_CALLGRAPH"
	.align	4
	.sectionentsize	8
	.align		4
        /*0000*/ 	.word	0x00000000
	.align		4
        /*0004*/ 	.word	0xffffffff
	.align		4
        /*0008*/ 	.word	index@(_ZN7cutlass13device_kernelINS_4gemm6kernel13GemmUniversalIN4cute5tupleIJiiiiEEENS1_10collective13CollectiveMmaINS1_34MainloopSm90TmaGmmaWarpSpecializedILi4ENS5_IJNS4_1CILi1EEESB_SB_EEENS1_35KernelTmaWarpSpecializedCooperativeEEENS5_IJNSA_ILi256EEENSA_ILi64EEESG_EEENS_6half_tENS5_IJlSB_lEEESI_SJ_NS4_8TiledMMAINS4_8MMA_AtomIJNS4_4SM904GMMA25MMA_64x64x16_F32F16F16_SSILNSN_5MajorE0ELSP_0ELNSN_7ScaleInE1ELSQ_1EEEEEENS4_6LayoutINS5_IJNSA_ILi2EEESB_SB_EEENS5_IJSB_NSA_ILi0EEESW_EEEEENS5_IJNS4_10UnderscoreESZ_SZ_EEEEENS4_13SM90_TMA_LOADENS4_14ComposedLayoutINS4_7SwizzleILi3ELi4ELi3EEENS4_18smem_ptr_flag_bitsILi16EEENST_INS5_IJNSA_ILi8EEESG_EEENS5_IJSG_SB_EEEEEEEvNS4_8identityES12_S1C_vS1D_EENS_8epilogue10collective18CollectiveEpilogueINS1F_22Sm90TmaWarpSpecializedILi4ELi2ELi16ELb1ELb0EEEJSH_NS5_IJNSA_ILi128EEENSA_ILi32EEEEEESI_SJ_SI_SJ_NS1F_6fusion15FusionCallbacksIS1J_NS1N_17LinearCombinationISI_fSI_fLNS_15FloatRoundStyleE2EEESH_S1M_JEEES12_NS13_INS14_ILi2ELi4ELi3EEES17_NST_INS5_IJS18_S1L_EEENS5_IJS1L_SB_EEEEEEENS4_17SM75_U32x4_LDSM_NENS4_14SM90_TMA_STOREES1X_NS4_17SM90_U32x4_STSM_NENS4_9Copy_AtomIJS20_SI_EEEvEEEvvEEEEvNT_6ParamsE)
	.align		4
        /*000c*/ 	.word	index@(__assertfail)
	.align		4
        /*0010*/ 	.word	0x00000000
	.align		4
        /*0014*/ 	.word	0xfffffffe
	.align		4
        /*0018*/ 	.word	0x00000000
	.align		4
        /*001c*/ 	.word	0xfffffffd
	.align		4
        /*0020*/ 	.word	0x00000000
	.align		4
        /*0024*/ 	.word	0xfffffffc


//--------------------- .nv.constant4             --------------------------
	.section	.nv.constant4,"a",@progbits
	.align	8
	.align		8
.nv.constant4:
        /*0000*/ 	.dword	__assertfail
	.align		8
        /*0008*/ 	.dword	__unnamed_1
	.align		8
        /*0010*/ 	.dword	__unnamed_2
	.align		8
        /*0018*/ 	.dword	_ZN39_INTERNAL_c90e1f2a_4_k_cu_70346b87_28034cuda3std3__45__cpo5beginE
	.align		8
        /*0020*/ 	.dword	_ZN39_INTERNAL_c90e1f2a_4_k_cu_70346b87_28034cuda3std3__45__cpo3endE
	.align		8
        /*0028*/ 	.dword	_ZN39_INTERNAL_c90e1f2a_4_k_cu_70346b87_28034cuda3std3__45__cpo6cbeginE
	.align		8
        /*0030*/ 	.dword	_ZN39_INTERNAL_c90e1f2a_4_k_cu_70346b87_28034cuda3std3__45__cpo4cendE
	.align		8
        /*0038*/ 	.dword	_ZN39_INTERNAL_c90e1f2a_4_k_cu_70346b87_28034cuda3std3__441_GLOBAL__N__c90e1f2a_4_k_cu_70346b87_28036ignoreE
	.align		8
        /*0040*/ 	.dword	_ZN39_INTERNAL_c90e1f2a_4_k_cu_70346b87_28034cuda3std3__419piecewise_constructE
	.align		8
        /*0048*/ 	.dword	_ZN39_INTERNAL_c90e1f2a_4_k_cu_70346b87_28034cuda3std3__48in_placeE
	.align		8
        /*0050*/ 	.dword	_ZN39_INTERNAL_c90e1f2a_4_k_cu_70346b87_28034cuda3std6ranges3__45__cpo4swapE
	.align		8
        /*0058*/ 	.dword	_ZN39_INTERNAL_c90e1f2a_4_k_cu_70346b87_28034cuda3std6ranges3__45__cpo9iter_moveE
	.align		8
        /*0060*/ 	.dword	_ZN39_INTERNAL_c90e1f2a_4_k_cu_70346b87_28034cute7productE
	.align		8
        /*0068*/ 	.dword	_ZN39_INTERNAL_c90e1f2a_4_k_cu_70346b87_28034cute1_E
	.align		8
        /*0070*/ 	.dword	$str$22
	.align		8
        /*0078*/ 	.dword	$str$23
	.align		8
        /*0080*/ 	.dword	$str$26
	.align		8
        /*0088*/ 	.dword	$str$27


//--------------------- .text._ZN7cutlass13device_kernelINS_4gemm6kernel13GemmUniversalIN4cute5tupleIJiiiiEEENS1_10collective13CollectiveMmaINS1_34MainloopSm90TmaGmmaWarpSpecializedILi4ENS5_IJNS4_1CILi1EEESB_SB_EEENS1_35KernelTmaWarpSpecializedCooperativeEEENS5_IJNSA_ILi256EEENSA_ILi64EEESG_EEENS_6half_tENS5_IJlSB_lEEESI_SJ_NS4_8TiledMMAINS4_8MMA_AtomIJNS4_4SM904GMMA25MMA_64x64x16_F32F16F16_SSILNSN_5MajorE0ELSP_0ELNSN_7ScaleInE1ELSQ_1EEEEEENS4_6LayoutINS5_IJNSA_ILi2EEESB_SB_EEENS5_IJSB_NSA_ILi0EEESW_EEEEENS5_IJNS4_10UnderscoreESZ_SZ_EEEEENS4_13SM90_TMA_LOADENS4_14ComposedLayoutINS4_7SwizzleILi3ELi4ELi3EEENS4_18smem_ptr_flag_bitsILi16EEENST_INS5_IJNSA_ILi8EEESG_EEENS5_IJSG_SB_EEEEEEEvNS4_8identityES12_S1C_vS1D_EENS_8epilogue10collective18CollectiveEpilogueINS1F_22Sm90TmaWarpSpecializedILi4ELi2ELi16ELb1ELb0EEEJSH_NS5_IJNSA_ILi128EEENSA_ILi32EEEEEESI_SJ_SI_SJ_NS1F_6fusion15FusionCallbacksIS1J_NS1N_17LinearCombinationISI_fSI_fLNS_15FloatRoundStyleE2EEESH_S1M_JEEES12_NS13_INS14_ILi2ELi4ELi3EEES17_NST_INS5_IJS18_S1L_EEENS5_IJS1L_SB_EEEEEEENS4_17SM75_U32x4_LDSM_NENS4_14SM90_TMA_STOREES1X_NS4_17SM90_U32x4_STSM_NENS4_9Copy_AtomIJS20_SI_EEEvEEEvvEEEEvNT_6ParamsE --------------------------
	.section	.text._ZN7cutlass13device_kernelINS_4gemm6kernel13GemmUniversalIN4cute5tupleIJiiiiEEENS1_10collective13CollectiveMmaINS1_34MainloopSm90TmaGmmaWarpSpecializedILi4ENS5_IJNS4_1CILi1EEESB_SB_EEENS1_35KernelTmaWarpSpecializedCooperativeEEENS5_IJNSA_ILi256EEENSA_ILi64EEESG_EEENS_6half_tENS5_IJlSB_lEEESI_SJ_NS4_8TiledMMAINS4_8MMA_AtomIJNS4_4SM904GMMA25MMA_64x64x16_F32F16F16_SSILNSN_5MajorE0ELSP_0ELNSN_7ScaleInE1ELSQ_1EEEEEENS4_6LayoutINS5_IJNSA_ILi2EEESB_SB_EEENS5_IJSB_NSA_ILi0EEESW_EEEEENS5_IJNS4_10UnderscoreESZ_SZ_EEEEENS4_13SM90_TMA_LOADENS4_14ComposedLayoutINS4_7SwizzleILi3ELi4ELi3EEENS4_18smem_ptr_flag_bitsILi16EEENST_INS5_IJNSA_ILi8EEESG_EEENS5_IJSG_SB_EEEEEEEvNS4_8identityES12_S1C_vS1D_EENS_8epilogue10collective18CollectiveEpilogueINS1F_22Sm90TmaWarpSpecializedILi4ELi2ELi16ELb1ELb0EEEJSH_NS5_IJNSA_ILi128EEENSA_ILi32EEEEEESI_SJ_SI_SJ_NS1F_6fusion15FusionCallbacksIS1J_NS1N_17LinearCombinationISI_fSI_fLNS_15FloatRoundStyleE2EEESH_S1M_JEEES12_NS13_INS14_ILi2ELi4ELi3EEES17_NST_INS5_IJS18_S1L_EEENS5_IJS1L_SB_EEEEEEENS4_17SM75_U32x4_LDSM_NENS4_14SM90_TMA_STOREES1X_NS4_17SM90_U32x4_STSM_NENS4_9Copy_AtomIJS20_SI_EEEvEEEvvEEEEvNT_6ParamsE,"ax",@progbits
	.align	128
.text._ZN7cutlass13device_kernelINS_4gemm6kernel13GemmUniversalIN4cute5tupleIJiiiiEEENS1_10collective13CollectiveMmaINS1_34MainloopSm90TmaGmmaWarpSpecializedILi4ENS5_IJNS4_1CILi1EEESB_SB_EEENS1_35KernelTmaWarpSpecializedCooperativeEEENS5_IJNSA_ILi256EEENSA_ILi64EEESG_EEENS_6half_tENS5_IJlSB_lEEESI_SJ_NS4_8TiledMMAINS4_8MMA_AtomIJNS4_4SM904GMMA25MMA_64x64x16_F32F16F16_SSILNSN_5MajorE0ELSP_0ELNSN_7ScaleInE1ELSQ_1EEEEEENS4_6LayoutINS5_IJNSA_ILi2EEESB_SB_EEENS5_IJSB_NSA_ILi0EEESW_EEEEENS5_IJNS4_10UnderscoreESZ_SZ_EEEEENS4_13SM90_TMA_LOADENS4_14ComposedLayoutINS4_7SwizzleILi3ELi4ELi3EEENS4_18smem_ptr_flag_bitsILi16EEENST_INS5_IJNSA_ILi8EEESG_EEENS5_IJSG_SB_EEEEEEEvNS4_8identityES12_S1C_vS1D_EENS_8epilogue10collective18CollectiveEpilogueINS1F_22Sm90TmaWarpSpecializedILi4ELi2ELi16ELb1ELb0EEEJSH_NS5_IJNSA_ILi128EEENSA_ILi32EEEEEESI_SJ_SI_SJ_NS1F_6fusion15FusionCallbacksIS1J_NS1N_17LinearCombinationISI_fSI_fLNS_15FloatRoundStyleE2EEESH_S1M_JEEES12_NS13_INS14_ILi2ELi4ELi3EEES17_NST_INS5_IJS18_S1L_EEENS5_IJS1L_SB_EEEEEEENS4_17SM75_U32x4_LDSM_NENS4_14SM90_TMA_STOREES1X_NS4_17SM90_U32x4_STSM_NENS4_9Copy_AtomIJS20_SI_EEEvEEEvvEEEEvNT_6ParamsE:
        .type           _ZN7cutlass13device_kernelINS_4gemm6kernel13GemmUniversalIN4cute5tupleIJiiiiEEENS1_10collective13CollectiveMmaINS1_34MainloopSm90TmaGmmaWarpSpecializedILi4ENS5_IJNS4_1CILi1EEESB_SB_EEENS1_35KernelTmaWarpSpecializedCooperativeEEENS5_IJNSA_ILi256EEENSA_ILi64EEESG_EEENS_6half_tENS5_IJlSB_lEEESI_SJ_NS4_8TiledMMAINS4_8MMA_AtomIJNS4_4SM904GMMA25MMA_64x64x16_F32F16F16_SSILNSN_5MajorE0ELSP_0ELNSN_7ScaleInE1ELSQ_1EEEEEENS4_6LayoutINS5_IJNSA_ILi2EEESB_SB_EEENS5_IJSB_NSA_ILi0EEESW_EEEEENS5_IJNS4_10UnderscoreESZ_SZ_EEEEENS4_13SM90_TMA_LOADENS4_14ComposedLayoutINS4_7SwizzleILi3ELi4ELi3EEENS4_18smem_ptr_flag_bitsILi16EEENST_INS5_IJNSA_ILi8EEESG_EEENS5_IJSG_SB_EEEEEEEvNS4_8identityES12_S1C_vS1D_EENS_8epilogue10collective18CollectiveEpilogueINS1F_22Sm90TmaWarpSpecializedILi4ELi2ELi16ELb1ELb0EEEJSH_NS5_IJNSA_ILi128EEENSA_ILi32EEEEEESI_SJ_SI_SJ_NS1F_6fusion15FusionCallbacksIS1J_NS1N_17LinearCombinationISI_fSI_fLNS_15FloatRoundStyleE2EEESH_S1M_JEEES12_NS13_INS14_ILi2ELi4ELi3EEES17_NST_INS5_IJS18_S1L_EEENS5_IJS1L_SB_EEEEEEENS4_17SM75_U32x4_LDSM_NENS4_14SM90_TMA_STOREES1X_NS4_17SM90_U32x4_STSM_NENS4_9Copy_AtomIJS20_SI_EEEvEEEvvEEEEvNT_6ParamsE,@function
        .size           _ZN7cutlass13device_kernelINS_4gemm6kernel13GemmUniversalIN4cute5tupleIJiiiiEEENS1_10collective13CollectiveMmaINS1_34MainloopSm90TmaGmmaWarpSpecializedILi4ENS5_IJNS4_1CILi1EEESB_SB_EEENS1_35KernelTmaWarpSpecializedCooperativeEEENS5_IJNSA_ILi256EEENSA_ILi64EEESG_EEENS_6half_tENS5_IJlSB_lEEESI_SJ_NS4_8TiledMMAINS4_8MMA_AtomIJNS4_4SM904GMMA25MMA_64x64x16_F32F16F16_SSILNSN_5MajorE0ELSP_0ELNSN_7ScaleInE1ELSQ_1EEEEEENS4_6LayoutINS5_IJNSA_ILi2EEESB_SB_EEENS5_IJSB_NSA_ILi0EEESW_EEEEENS5_IJNS4_10UnderscoreESZ_SZ_EEEEENS4_13SM90_TMA_LOADENS4_14ComposedLayoutINS4_7SwizzleILi3ELi4ELi3EEENS4_18smem_ptr_flag_bitsILi16EEENST_INS5_IJNSA_ILi8EEESG_EEENS5_IJSG_SB_EEEEEEEvNS4_8identityES12_S1C_vS1D_EENS_8epilogue10collective18CollectiveEpilogueINS1F_22Sm90TmaWarpSpecializedILi4ELi2ELi16ELb1ELb0EEEJSH_NS5_IJNSA_ILi128EEENSA_ILi32EEEEEESI_SJ_SI_SJ_NS1F_6fusion15FusionCallbacksIS1J_NS1N_17LinearCombinationISI_fSI_fLNS_15FloatRoundStyleE2EEESH_S1M_JEEES12_NS13_INS14_ILi2ELi4ELi3EEES17_NST_INS5_IJS18_S1L_EEENS5_IJS1L_SB_EEEEEEENS4_17SM75_U32x4_LDSM_NENS4_14SM90_TMA_STOREES1X_NS4_17SM90_U32x4_STSM_NENS4_9Copy_AtomIJS20_SI_EEEvEEEvvEEEEvNT_6ParamsE,(.L_x_186 - _ZN7cutlass13device_kernelINS_4gemm6kernel13GemmUniversalIN4cute5tupleIJiiiiEEENS1_10collective13CollectiveMmaINS1_34MainloopSm90TmaGmmaWarpSpecializedILi4ENS5_IJNS4_1CILi1EEESB_SB_EEENS1_35KernelTmaWarpSpecializedCooperativeEEENS5_IJNSA_ILi256EEENSA_ILi64EEESG_EEENS_6half_tENS5_IJlSB_lEEESI_SJ_NS4_8TiledMMAINS4_8MMA_AtomIJNS4_4SM904GMMA25MMA_64x64x16_F32F16F16_SSILNSN_5MajorE0ELSP_0ELNSN_7ScaleInE1ELSQ_1EEEEEENS4_6LayoutINS5_IJNSA_ILi2EEESB_SB_EEENS5_IJSB_NSA_ILi0EEESW_EEEEENS5_IJNS4_10UnderscoreESZ_SZ_EEEEENS4_13SM90_TMA_LOADENS4_14ComposedLayoutINS4_7SwizzleILi3ELi4ELi3EEENS4_18smem_ptr_flag_bitsILi16EEENST_INS5_IJNSA_ILi8EEESG_EEENS5_IJSG_SB_EEEEEEEvNS4_8identityES12_S1C_vS1D_EENS_8epilogue10collective18CollectiveEpilogueINS1F_22Sm90TmaWarpSpecializedILi4ELi2ELi16ELb1ELb0EEEJSH_NS5_IJNSA_ILi128EEENSA_ILi32EEEEEESI_SJ_SI_SJ_NS1F_6fusion15FusionCallbacksIS1J_NS1N_17LinearCombinationISI_fSI_fLNS_15FloatRoundStyleE2EEESH_S1M_JEEES12_NS13_INS14_ILi2ELi4ELi3EEES17_NST_INS5_IJS18_S1L_EEENS5_IJS1L_SB_EEEEEEENS4_17SM75_U32x4_LDSM_NENS4_14SM90_TMA_STOREES1X_NS4_17SM90_U32x4_STSM_NENS4_9Copy_AtomIJS20_SI_EEEvEEEvvEEEEvNT_6ParamsE)
        .other          _ZN7cutlass13device_kernelINS_4gemm6kernel13GemmUniversalIN4cute5tupleIJiiiiEEENS1_10collective13CollectiveMmaINS1_34MainloopSm90TmaGmmaWarpSpecializedILi4ENS5_IJNS4_1CILi1EEESB_SB_EEENS1_35KernelTmaWarpSpecializedCooperativeEEENS5_IJNSA_ILi256EEENSA_ILi64EEESG_EEENS_6half_tENS5_IJlSB_lEEESI_SJ_NS4_8TiledMMAINS4_8MMA_AtomIJNS4_4SM904GMMA25MMA_64x64x16_F32F16F16_SSILNSN_5MajorE0ELSP_0ELNSN_7ScaleInE1ELSQ_1EEEEEENS4_6LayoutINS5_IJNSA_ILi2EEESB_SB_EEENS5_IJSB_NSA_ILi0EEESW_EEEEENS5_IJNS4_10UnderscoreESZ_SZ_EEEEENS4_13SM90_TMA_LOADENS4_14ComposedLayoutINS4_7SwizzleILi3ELi4ELi3EEENS4_18smem_ptr_flag_bitsILi16EEENST_INS5_IJNSA_ILi8EEESG_EEENS5_IJSG_SB_EEEEEEEvNS4_8identityES12_S1C_vS1D_EENS_8epilogue10collective18CollectiveEpilogueINS1F_22Sm90TmaWarpSpecializedILi4ELi2ELi16ELb1ELb0EEEJSH_NS5_IJNSA_ILi128EEENSA_ILi32EEEEEESI_SJ_SI_SJ_NS1F_6fusion15FusionCallbacksIS1J_NS1N_17LinearCombinationISI_fSI_fLNS_15FloatRoundStyleE2EEESH_S1M_JEEES12_NS13_INS14_ILi2ELi4ELi3EEES17_NST_INS5_IJS18_S1L_EEENS5_IJS1L_SB_EEEEEEENS4_17SM75_U32x4_LDSM_NENS4_14SM90_TMA_STOREES1X_NS4_17SM90_U32x4_STSM_NENS4_9Copy_AtomIJS20_SI_EEEvEEEvvEEEEvNT_6ParamsE,@"STO_CUDA_ENTRY STV_DEFAULT"
_ZN7cutlass13device_kernelINS_4gemm6kernel13GemmUniversalIN4cute5tupleIJiiiiEEENS1_10collective13CollectiveMmaINS1_34MainloopSm90TmaGmmaWarpSpecializedILi4ENS5_IJNS4_1CILi1EEESB_SB_EEENS1_35KernelTmaWarpSpecializedCooperativeEEENS5_IJNSA_ILi256EEENSA_ILi64EEESG_EEENS_6half_tENS5_IJlSB_lEEESI_SJ_NS4_8TiledMMAINS4_8MMA_AtomIJNS4_4SM904GMMA25MMA_64x64x16_F32F16F16_SSILNSN_5MajorE0ELSP_0ELNSN_7ScaleInE1ELSQ_1EEEEEENS4_6LayoutINS5_IJNSA_ILi2EEESB_SB_EEENS5_IJSB_NSA_ILi0EEESW_EEEEENS5_IJNS4_10UnderscoreESZ_SZ_EEEEENS4_13SM90_TMA_LOADENS4_14ComposedLayoutINS4_7SwizzleILi3ELi4ELi3EEENS4_18smem_ptr_flag_bitsILi16EEENST_INS5_IJNSA_ILi8EEESG_EEENS5_IJSG_SB_EEEEEEEvNS4_8identityES12_S1C_vS1D_EENS_8epilogue10collective18CollectiveEpilogueINS1F_22Sm90TmaWarpSpecializedILi4ELi2ELi16ELb1ELb0EEEJSH_NS5_IJNSA_ILi128EEENSA_ILi32EEEEEESI_SJ_SI_SJ_NS1F_6fusion15FusionCallbacksIS1J_NS1N_17LinearCombinationISI_fSI_fLNS_15FloatRoundStyleE2EEESH_S1M_JEEES12_NS13_INS14_ILi2ELi4ELi3EEES17_NST_INS5_IJS18_S1L_EEENS5_IJS1L_SB_EEEEEEENS4_17SM75_U32x4_LDSM_NENS4_14SM90_TMA_STOREES1X_NS4_17SM90_U32x4_STSM_NENS4_9Copy_AtomIJS20_SI_EEEvEEEvvEEEEvNT_6ParamsE:
[----:B------:R-:W1:Y:S01]  /*0000*/  LDC R1, c[0x0][0x28] ;  /* 0x00000a00ff017b82 */ /* 0x000e620000000800 */
[----:B------:R-:W2:Y:S07]  /*0010*/  S2R R18, SR_TID.X ;  /* 0x0000000000127919 */ /* 0x000eae0000002100 */
[----:B------:R-:W3:Y:S01]  /*0020*/  LDC.64 R4, c[0x0][0x588] ;  /* 0x00016200ff047b82 */ /* 0x000ee20000000a00 */
[----:B------:R-:W-:Y:S01]  /*0030*/  ELECT P0, URZ, PT ;  /* 0x00000000003f782f */ /* 0x000fe20003800000 */
[----:B------:R-:W-:Y:S01]  /*0040*/  BSSY B0, `(.L_x_0) ;  /* 0x0000016000007945 */ /* 0x000fe20003800000 */
[----:B--2---:R-:W-:-:S02]  /*0050*/  SHF.R.U32.HI R11, RZ, 0x5, R18 ;  /* 0x00000005ff0b7819 */ /* 0x004fc40000011612 */
[----:B------:R-:W-:-:S03]  /*0060*/  SHF.R.U32.HI R2, RZ, 0x7, R18 ;  /* 0x00000007ff027819 */ /* 0x000fc60000011612 */
[----:B------:R-:W2:Y:S04]  /*0070*/  SHFL.IDX PT, R0, R11, RZ, 0x1f ;  /* 0x00001fff0b007589 */ /* 0x000ea800000e0000 */
[----:B------:R4:W1:Y:S01]  /*0080*/  SHFL.IDX PT, R9, R2, RZ, 0x1f ;  /* 0x00001fff02097589 */ /* 0x00086200000e0000 */
[----:B--2---:R-:W-:Y:S02]  /*0090*/  ISETP.NE.OR P0, PT, R0, RZ, !P0 ;  /* 0x000000ff0000720c */ /* 0x004fe40004705670 */
[----:B------:R-:W-:-:S11]  /*00a0*/  SHF.R.S32.HI R3, RZ, 0x1f, R0 ;  /* 0x0000001fff037819 */ /* 0x000fd60000011400 */
[----:B-1-34-:R-:W-:Y:S05]  /*00b0*/  @P0 BRA `(.L_x_1) ;  /* 0x0000000000380947 */ /* 0x01afea0003800000 */
[----:B------:R-:W-:Y:S02]  /*00c0*/  ULDC.64 UR4, c[0x0][0x198] ;  /* 0x0000660000047ab9 */ /* 0x000fe40000000a00 */
[----:B------:R-:W-:Y:S02]  /*00d0*/  UIADD3 UR6, UP0, UR4, 0xf0, URZ ;  /* 0x000000f004067890 */ /* 0x000fe4000ff1e03f */
[----:B------:R-:W-:Y:S02]  /*00e0*/  UIADD3 UR8, UP1, UR4, 0x1f0, URZ ;  /* 0x000001f004087890 */ /* 0x000fe4000ff3e03f */
[----:B------:R-:W-:Y:S02]  /*00f0*/  UIADD3 UR10, UP2, UR4, 0x3f0, URZ ;  /* 0x000003f0040a7890 */ /* 0x000fe4000ff5e03f */
[----:B------:R-:W-:Y:S02]  /*0100*/  UIADD3 UR4, UP3, UR4, 0x4f0, URZ ;  /* 0x000004f004047890 */ /* 0x000fe4000ff7e03f */
[----:B------:R-:W-:-:S02]  /*0110*/  UIADD3.X UR7, URZ, UR5, URZ, UP0, !UPT ;  /* 0x000000053f077290 */ /* 0x000fc400087fe43f */
[----:B------:R-:W-:Y:S02]  /*0120*/  UIADD3.X UR9, URZ, UR5, URZ, UP1, !UPT ;  /* 0x000000053f097290 */ /* 0x000fe40008ffe43f */
[----:B------:R-:W-:Y:S02]  /*0130*/  UIADD3.X UR11, URZ, UR5, URZ, UP2, !UPT ;  /* 0x000000053f0b7290 */ /* 0x000fe400097fe43f */
[----:B------:R-:W-:-:S03]  /*0140*/  UIADD3.X UR5, URZ, UR5, URZ, UP3, !UPT ;  /* 0x000000053f057290 */ /* 0x000fc60009ffe43f */
[----:B------:R1:W-:Y:S02]  /*0150*/  UTMACCTL.PF [UR6] ;  /* 0x00000000060079b9 */ /* 0x0003e40008040000 */
[----:B------:R1:W-:Y:S02]  /*0160*/  UTMACCTL.PF [UR8] ;  /* 0x00000000080079b9 */ /* 0x0003e40008040000 */
[----:B------:R1:W-:Y:S02]  /*0170*/  UTMACCTL.PF [UR10] ;  /* 0x000000000a0079b9 */ /* 0x0003e40008040000 */
[----:B------:R1:W-:Y:S02]  /*0180*/  UTMACCTL.PF [UR4] ;  /* 0x00000000040079b9 */ /* 0x0003e40008040000 */
[----:B-1----:R-:W-:Y:S01]  /*0190*/  NOP ;  /* 0x0000000000007918 */ /* 0x002fe20000000000 */
.L_x_1:
[----:B------:R-:W-:Y:S05]  /*01a0*/  BSYNC B0 ;  /* 0x0000000000007941 */ /* 0x000fea0003800000 */
.L_x_0:
[----:B------:R-:W-:Y:S01]  /*01b0*/  ULDC.64 UR4, c[0x0][0x590] ;  /* 0x0001640000047ab9 */ /* 0x000fe20000000a00 */
[----:B------:R-:W-:Y:S01]  /*01c0*/  LEA.HI R3, R3, R0, RZ, 0x2 ;  /* 0x0000000003037211 */ /* 0x000fe200078f10ff */
[----:B------:R-:W-:Y:S01]  /*01d0*/  ULDC.64 UR42, c[0x0][0x208] ;  /* 0x00008200002a7ab9 */ /* 0x000fe20000000a00 */
[----:B------:R-:W-:Y:S01]  /*01e0*/  ISETP.NE.U32.AND P1, PT, RZ, UR4, PT ;  /* 0x00000004ff007c0c */ /* 0x000fe2000bf25070 */
[----:B------:R-:W-:Y:S01]  /*01f0*/  IMAD.MOV.U32 R6, RZ, RZ, R4 ;  /* 0x000000ffff067224 */ /* 0x000fe200078e0004 */
[----:B------:R-:W-:Y:S01]  /*0200*/  LOP3.LUT R3, R3, 0xfffffffc, RZ, 0xc0, !PT ;  /* 0xfffffffc03037812 */ /* 0x000fe200078ec0ff */
[----:B------:R-:W-:Y:S01]  /*0210*/  IMAD.MOV.U32 R7, RZ, RZ, R5 ;  /* 0x000000ffff077224 */ /* 0x000fe200078e0005 */
[----:B------:R-:W-:Y:S02]  /*0220*/  ISETP.NE.AND.EX P2, PT, RZ, UR5, PT, P1 ;  /* 0x00000005ff007c0c */ /* 0x000fe4000bf45310 */
[----:B------:R-:W-:Y:S01]  /*0230*/  PRMT R2, RZ, 0x7610, R2 ;  /* 0x00007610ff027816 */ /* 0x000fe20000000002 */
[----:B------:R-:W-:-:S10]  /*0240*/  IMAD.IADD R0, R0, 0x1, -R3 ;  /* 0x0000000100007824 */ /* 0x000fd400078e0a03 */
[----:B------:R-:W-:Y:S05]  /*0250*/  @P2 BRA `(.L_x_2) ;  /* 0x0000000000302947 */ /* 0x000fea0003800000 */
[----:B------:R-:W-:Y:S02]  /*0260*/  ULDC.64 UR6, c[0x0][0x588] ;  /* 0x0001620000067ab9 */ /* 0x000fe40000000a00 */
[----:B------:R-:W-:-:S04]  /*0270*/  ISETP.NE.U32.AND P0, PT, RZ, UR6, PT ;  /* 0x00000006ff007c0c */ /* 0x000fc8000bf05070 */
[----:B------:R-:W-:-:S13]  /*0280*/  ISETP.NE.AND.EX P0, PT, RZ, UR7, PT, P0 ;  /* 0x00000007ff007c0c */ /* 0x000fda000bf05300 */
[----:B------:R-:W-:Y:S05]  /*0290*/  @!P0 BRA `(.L_x_3) ;  /* 0x0000000000108947 */ /* 0x000fea0003800000 */
[----:B------:R-:W2:Y:S02]  /*02a0*/  LDG.E R2, desc[UR42][R6.64] ;  /* 0x0000002a06027981 */ /* 0x000ea4000c1e1900 */
[----:B--2---:R-:W-:Y:S01]  /*02b0*/  FSETP.NEU.AND P3, PT, R2, RZ, PT ;  /* 0x000000ff0200720b */ /* 0x004fe20003f6d000 */
[----:B------:R-:W-:Y:S01]  /*02c0*/  IMAD.MOV.U32 R2, RZ, RZ, 0x1 ;  /* 0x00000001ff027424 */ /* 0x000fe200078e00ff */
[----:B------:R-:W-:Y:S11]  /*02d0*/  BRA `(.L_x_2) ;  /* 0x0000000000107947 */ /* 0x000ff60003800000 */
.L_x_3:
[----:B------:R-:W-:Y:S01]  /*02e0*/  ULDC UR6, c[0x0][0x580] ;  /* 0x0001600000067ab9 */ /* 0x000fe20000000800 */
[----:B------:R-:W-:Y:S01]  /*02f0*/  IMAD.MOV.U32 R2, RZ, RZ, 0x1 ;  /* 0x00000001ff027424 */ /* 0x000fe200078e00ff */
[----:B------:R-:W-:Y:S02]  /*0300*/  FSETP.NEU.AND P3, PT, RZ, UR6, PT ;  /* 0x00000006ff007c0b */ /* 0x000fe4000bf6d000 */
[----:B------:R-:W-:-:S11]  /*0310*/  CS2R R6, SRZ ;  /* 0x0000000000067805 */ /* 0x000fd6000001ff00 */
.L_x_2:
[----:B------:R-:W-:Y:S01]  /*0320*/  ISETP.NE.U32.AND P0, PT, R6, RZ, PT ;  /* 0x000000ff0600720c */ /* 0x000fe20003f05070 */
[----:B------:R-:W-:Y:S01]  /*0330*/  IMAD.MOV.U32 R3, RZ, RZ, 0x1 ;  /* 0x00000001ff037424 */ /* 0x000fe200078e00ff */
[----:B------:R-:W-:Y:S02]  /*0340*/  ISETP.NE.AND.EX P1, PT, RZ, UR5, PT, P1 ;  /* 0x00000005ff007c0c */ /* 0x000fe4000bf25310 */
[----:B------:R-:W-:-:S13]  /*0350*/  ISETP.NE.AND.EX P0, PT, R7, RZ, PT, P0 ;  /* 0x000000ff0700720c */ /* 0x000fda0003f05300 */
[----:B------:R-:W-:Y:S05]  /*0360*/  @P0 BRA P1, `(.L_x_4) ;  /* 0x0000000000300947 */ /* 0x000fea0000800000 */
[----:B------:R-:W-:Y:S02]  /*0370*/  ISETP.NE.U32.AND P1, PT, RZ, UR4, PT ;  /* 0x00000004ff007c0c */ /* 0x000fe4000bf25070 */
[----:B------:R-:W-:Y:S02]  /*0380*/  ISETP.NE.U32.AND P0, PT, R6, RZ, PT ;  /* 0x000000ff0600720c */ /* 0x000fe40003f05070 */
[----:B------:R-:W-:Y:S02]  /*0390*/  ISETP.NE.AND.EX P1, PT, RZ, UR5, PT, P1 ;  /* 0x00000005ff007c0c */ /* 0x000fe4000bf25310 */
[----:B------:R-:W-:Y:S02]  /*03a0*/  PRMT R2, R2, 0x9910, RZ ;  /* 0x0000991002027816 */ /* 0x000fe400000000ff */
[----:B------:R-:W-:Y:S02]  /*03b0*/  ISETP.NE.AND.EX P0, PT, R7, RZ, PT, P0 ;  /* 0x000000ff0700720c */ /* 0x000fe40003f05300 */
[----:B------:R-:W-:-:S02]  /*03c0*/  ISETP.NE.AND P4, PT, R2, RZ, PT ;  /* 0x000000ff0200720c */ /* 0x000fc40003f85270 */
[----:B------:R-:W-:Y:S02]  /*03d0*/  SEL R3, RZ, 0xffffffff, P3 ;  /* 0xffffffffff037807 */ /* 0x000fe40001800000 */
[----:B------:R-:W-:-:S04]  /*03e0*/  SEL R2, RZ, 0xffffffff, P0 ;  /* 0xffffffffff027807 */ /* 0x000fc80000000000 */
[----:B------:R-:W-:-:S04]  /*03f0*/  @P1 SEL R3, R2, R3, !P4 ;  /* 0x0000000302031207 */ /* 0x000fc80006000000 */
[----:B------:R-:W-:-:S04]  /*0400*/  LOP3.LUT R3, R3, 0x1, RZ, 0xc0, !PT ;  /* 0x0000000103037812 */ /* 0x000fc800078ec0ff */
[----:B------:R-:W-:-:S04]  /*0410*/  ISETP.NE.U32.AND P0, PT, R3, 0x1, PT ;  /* 0x000000010300780c */ /* 0x000fc80003f05070 */
[----:B------:R-:W-:-:S09]  /*0420*/  SEL R3, RZ, 0x1, !P0 ;  /* 0x00000001ff037807 */ /* 0x000fd20004000000 */
.L_x_4:
[----:B------:R-:W1:Y:S02]  /*0430*/  SHFL.IDX PT, R2, R11, RZ, 0x1f ;  /* 0x00001fff0b027589 */ /* 0x000e6400000e0000 */
[----:B-1----:R-:W-:-:S13]  /*0440*/  ISETP.NE.AND P0, PT, R2, RZ, PT ;  /* 0x000000ff0200720c */ /* 0x002fda0003f05270 */
[----:B------:R-:W-:Y:S05]  /*0450*/  @P0 BRA `(.L_x_5) ;  /* 0x0000000000580947 */ /* 0x000fea0003800000 */
[----:B------:R-:W1:Y:S01]  /*0460*/  S2UR UR8, SR_CgaCtaId ;  /* 0x00000000000879c3 */ /* 0x000e620000008800 */
[----:B------:R-:W-:Y:S01]  /*0470*/  UMOV UR4, 0x400 ;  /* 0x0000040000047882 */ /* 0x000fe20000000000 */
[----:B------:R-:W-:Y:S01]  /*0480*/  UMOV UR5, 0x1 ;  /* 0x0000000100057882 */ /* 0x000fe20000000000 */
[----:B------:R-:W-:Y:S01]  /*0490*/  UMOV UR6, 0x100 ;  /* 0x0000010000067882 */ /* 0x000fe20000000000 */
[----:B------:R-:W-:Y:S01]  /*04a0*/  ELECT P0, URZ, PT ;  /* 0x00000000003f782f */ /* 0x000fe20003800000 */
[----:B------:R-:W-:-:S04]  /*04b0*/  UIADD3 UR6, -UR6, 0x100000, URZ ;  /* 0x0010000006067890 */ /* 0x000fc8000fffe13f */
[----:B------:R-:W-:Y:S02]  /*04c0*/  USHF.L.U32 UR7, UR6, 0xb, URZ ;  /* 0x0000000b06077899 */ /* 0x000fe4000800063f */
[----:B------:R-:W-:Y:S02]  /*04d0*/  USHF.L.U32 UR6, UR6, 0x1, URZ ;  /* 0x0000000106067899 */ /* 0x000fe4000800063f */
[----:B-1----:R-:W-:Y:S02]  /*04e0*/  ULEA UR8, UR8, UR4, 0x18 ;  /* 0x0000000408087291 */ /* 0x002fe4000f8ec03f */
[----:B------:R-:W-:-:S04]  /*04f0*/  UIADD3 UR4, -UR5, 0x100000, URZ ;  /* 0x0010000005047890 */ /* 0x000fc8000fffe13f */
[----:B------:R-:W-:Y:S02]  /*0500*/  USHF.L.U32 UR5, UR4, 0xb, URZ ;  /* 0x0000000b04057899 */ /* 0x000fe4000800063f */
[----:B------:R-:W-:Y:S01]  /*0510*/  USHF.L.U32 UR4, UR4, 0x1, URZ ;  /* 0x0000000104047899 */ /* 0x000fe2000800063f */
[----:B------:R-:W1:Y:S11]  /*0520*/  FENCE.VIEW.ASYNC.S ;  /* 0x00000000000073c6 */ /* 0x000e760000000000 */
[----:B-1----:R1:W2:Y:S01]  /*0530*/  SYNCS.EXCH.64 URZ, [UR8], UR4 ;  /* 0x00000004083f75b2 */ /* 0x0022a20008000100 */
[----:B------:R1:W3:Y:S01]  /*0540*/  SYNCS.EXCH.64 URZ, [UR8+0x20], UR6 ;  /* 0x00002006083f75b2 */ /* 0x0002e20008000100 */
[----:B------:R1:W4:Y:S01]  /*0550*/  SYNCS.EXCH.64 URZ, [UR8+0x8], UR4 ;  /* 0x00000804083f75b2 */ /* 0x0003220008000100 */
[----:B------:R1:W1:Y:S01]  /*0560*/  SYNCS.EXCH.64 URZ, [UR8+0x28], UR6 ;  /* 0x00002806083f75b2 */ /* 0x0002620008000100 */
[----:B------:R1:W1:Y:S01]  /*0570*/  SYNCS.EXCH.64 URZ, [UR8+0x10], UR4 ;  /* 0x00001004083f75b2 */ /* 0x0002620008000100 */
[----:B------:R1:W1:Y:S01]  /*0580*/  SYNCS.EXCH.64 URZ, [UR8+0x30], UR6 ;  /* 0x00003006083f75b2 */ /* 0x0002620008000100 */
[----:B------:R1:W1:Y:S01]  /*0590*/  SYNCS.EXCH.64 URZ, [UR8+0x18], UR4 ;  /* 0x00001804083f75b2 */ /* 0x0002620008000100 */
[----:B------:R1:W1:Y:S01]  /*05a0*/  SYNCS.EXCH.64 URZ, [UR8+0x38], UR6 ;  /* 0x00003806083f75b2 */ /* 0x0002620008000100 */
[----:B------:R-:W-:Y:S01]  /*05b0*/  NOP ;  /* 0x0000000000007918 */ /* 0x000fe20000000000 */
.L_x_5:
[----:B------:R-:W5:Y:S01]  /*05c0*/  SHFL.IDX PT, R6, R11, RZ, 0x1f ;  /* 0x00001fff0b067589 */ /* 0x000f6200000e0000 */
[----:B------:R-:W1:Y:S01]  /*05d0*/  LDC R2, c[0x0][0x904] ;  /* 0x00024100ff027b82 */ /* 0x000e620000000800 */
[----:B------:R-:W-:Y:S01]  /*05e0*/  NOP ;  /* 0x0000000000007918 */ /* 0x000fe20000000000 */
[----:B-----5:R-:W-:-:S13]  /*05f0*/  ISETP.NE.AND P0, PT, R6, RZ, PT ;  /* 0x000000ff0600720c */ /* 0x020fda0003f05270 */
[----:B------:R-:W-:Y:S05]  /*0600*/  @P0 BRA `(.L_x_6) ;  /* 0x0000000000580947 */ /* 0x000fea0003800000 */
[----:B-1----:R-:W1:Y:S01]  /*0610*/  S2UR UR5, SR_CgaCtaId ;  /* 0x00000000000579c3 */ /* 0x002e620000008800 */
[----:B------:R-:W-:Y:S01]  /*0620*/  UMOV UR4, 0x400 ;  /* 0x0000040000047882 */ /* 0x000fe20000000000 */
[----:B------:R-:W-:Y:S01]  /*0630*/  UMOV UR6, 0x20 ;  /* 0x0000002000067882 */ /* 0x000fe20000000000 */
[----:B------:R-:W-:Y:S01]  /*0640*/  UMOV UR7, 0x100 ;  /* 0x0000010000077882 */ /* 0x000fe20000000000 */
[----:B------:R-:W-:Y:S01]  /*0650*/  ELECT P0, URZ, PT ;  /* 0x00000000003f782f */ /* 0x000fe20003800000 */
[----:B-1----:R-:W-:Y:S02]  /*0660*/  ULEA UR8, UR5, UR4, 0x18 ;  /* 0x0000000405087291 */ /* 0x002fe4000f8ec03f */
[----:B------:R-:W-:-:S04]  /*0670*/  UIADD3 UR4, -UR6, 0x100000, URZ ;  /* 0x0010000006047890 */ /* 0x000fc8000fffe13f */
[----:B------:R-:W-:Y:S02]  /*0680*/  USHF.L.U32 UR5, UR4, 0xb, URZ ;  /* 0x0000000b04057899 */ /* 0x000fe4000800063f */
[----:B------:R-:W-:Y:S02]  /*0690*/  USHF.L.U32 UR4, UR4, 0x1, URZ ;  /* 0x0000000104047899 */ /* 0x000fe4000800063f */
[----:B------:R-:W-:-:S04]  /*06a0*/  UIADD3 UR6, -UR7, 0x100000, URZ ;  /* 0x0010000007067890 */ /* 0x000fc8000fffe13f */
[----:B------:R-:W-:Y:S02]  /*06b0*/  USHF.L.U32 UR7, UR6, 0xb, URZ ;  /* 0x0000000b06077899 */ /* 0x000fe4000800063f */
[----:B------:R-:W-:Y:S01]  /*06c0*/  USHF.L.U32 UR6, UR6, 0x1, URZ ;  /* 0x0000000106067899 */ /* 0x000fe2000800063f */
[----:B------:R-:W1:Y:S03]  /*06d0*/  FENCE.VIEW.ASYNC.S ;  /* 0x00000000000073c6 */ /* 0x000e660000000000 */
[----:B-1----:R1:W1:Y:S08]  /*06e0*/  SYNCS.EXCH.64 URZ, [UR8+0x40], UR4 ;  /* 0x00004004083f75b2 */ /* 0x0022700008000100 */
[----:B------:R1:W1:Y:S01]  /*06f0*/  SYNCS.EXCH.64 URZ, [UR8+0x60], UR6 ;  /* 0x00006006083f75b2 */ /* 0x0002620008000100 */
[----:B------:R1:W1:Y:S01]  /*0700*/  SYNCS.EXCH.64 URZ, [UR8+0x48], UR4 ;  /* 0x00004804083f75b2 */ /* 0x0002620008000100 */
[----:B------:R1:W1:Y:S01]  /*0710*/  SYNCS.EXCH.64 URZ, [UR8+0x68], UR6 ;  /* 0x00006806083f75b2 */ /* 0x0002620008000100 */
[----:B------:R1:W1:Y:S01]  /*0720*/  SYNCS.EXCH.64 URZ, [UR8+0x50], UR4 ;  /* 0x00005004083f75b2 */ /* 0x0002620008000100 */
[----:B------:R1:W1:Y:S01]  /*0730*/  SYNCS.EXCH.64 URZ, [UR8+0x70], UR6 ;  /* 0x00007006083f75b2 */ /* 0x0002620008000100 */
[----:B------:R1:W1:Y:S01]  /*0740*/  SYNCS.EXCH.64 URZ, [UR8+0x58], UR4 ;  /* 0x00005804083f75b2 */ /* 0x0002620008000100 */
[----:B------:R1:W1:Y:S01]  /*0750*/  SYNCS.EXCH.64 URZ, [UR8+0x78], UR6 ;  /* 0x00007806083f75b2 */ /* 0x0002620008000100 */
[----:B------:R-:W-:Y:S01]  /*0760*/  NOP ;  /* 0x0000000000007918 */ /* 0x000fe20000000000 */
.L_x_6:
[----:B------:R-:W5:Y:S01]  /*0770*/  SHFL.IDX PT, R11, R11, RZ, 0x1f ;  /* 0x00001fff0b0b7589 */ /* 0x000f6200000e0000 */
[----:B-1----:R-:W-:Y:S02]  /*0780*/  ISETP.NE.AND P6, PT, R2, 0x1, PT ;  /* 0x000000010200780c */ /* 0x002fe40003fc5270 */
[----:B------:R-:W-:Y:S01]  /*0790*/  ELECT P0, URZ, PT ;  /* 0x00000000003f782f */ /* 0x000fe20003800000 */
[----:B------:R-:W1:Y:S01]  /*07a0*/  S2UR UR36, SR_CgaCtaId ;  /* 0x00000000002479c3 */ /* 0x000e620000008800 */
[----:B------:R-:W2:Y:S01]  /*07b0*/  S2R R6, SR_CTAID.Y ;  /* 0x0000000000067919 */ /* 0x000ea20000002600 */
[----:B------:R-:W-:Y:S01]  /*07c0*/  P2R R7, PR, RZ, 0x40 ;  /* 0x00000040ff077803 */ /* 0x000fe20000000000 */
[----:B------:R-:W-:Y:S01]  /*07d0*/  UMOV UR4, 0x20 ;  /* 0x0000002000047882 */ /* 0x000fe20000000000 */
[C---:B------:R-:W-:Y:S01]  /*07e0*/  ISETP.NE.AND P3, PT, R0.reuse, RZ, PT ;  /* 0x000000ff0000720c */ /* 0x040fe20003f65270 */
[----:B------:R-:W3:Y:S01]  /*07f0*/  S2R R8, SR_CTAID.X ;  /* 0x0000000000087919 */ /* 0x000ee20000002500 */
[----:B------:R-:W-:Y:S01]  /*0800*/  ISETP.NE.AND P4, PT, R9, RZ, PT ;  /* 0x000000ff0900720c */ /* 0x000fe20003f85270 */
[----:B------:R-:W-:Y:S01]  /*0810*/  NOP ;  /* 0x0000000000007918 */ /* 0x000fe20000000000 */
[----:B------:R-:W-:Y:S01]  /*0820*/  UMOV UR37, 0x1 ;  /* 0x0000000100257882 */ /* 0x000fe20000000000 */
[----:B------:R-:W-:Y:S01]  /*0830*/  BSSY B6, `(.L_x_7) ;  /* 0x0000715000067945 */ /* 0x000fe20003800000 */
[----:B------:R-:W3:Y:S08]  /*0840*/  @P6 LDC R17, c[0x0][0x10] ;  /* 0x00000400ff116b82 */ /* 0x000ef00000000800 */
[----:B------:R-:W4:Y:S01]  /*0850*/  @!P6 LDC R7, c[0x0][0xc] ;  /* 0x00000300ff07eb82 */ /* 0x000f220000000800 */
[----:B-----5:R-:W-:Y:S01]  /*0860*/  ISETP.NE.OR P1, PT, R11, RZ, !P0 ;  /* 0x000000ff0b00720c */ /* 0x020fe20004725670 */
[----:B------:R-:W-:Y:S01]  /*0870*/  @P6 IMAD.MOV.U32 R11, RZ, RZ, RZ ;  /* 0x000000ffff0b6224 */ /* 0x000fe200078e00ff */
[----:B------:R-:W-:-:S04]  /*0880*/  ISETP.EQ.OR P0, PT, R0, 0x3, !P3 ;  /* 0x000000030000780c */ /* 0x000fc80005f02670 */
[----:B------:R-:W-:-:S04]  /*0890*/  ISETP.EQ.AND P0, PT, R9, RZ, P0 ;  /* 0x000000ff0900720c */ /* 0x000fc80000702270 */
[----:B------:R-:W-:Y:S01]  /*08a0*/  SEL R22, RZ, 0x1, !P0 ;  /* 0x00000001ff167807 */ /* 0x000fe20004000000 */
[----:B--2---:R-:W-:Y:S02]  /*08b0*/  @P6 IMAD.MOV.U32 R10, RZ, RZ, R6 ;  /* 0x000000ffff0a6224 */ /* 0x004fe400078e0006 */
[----:B------:R-:W-:Y:S01]  /*08c0*/  VOTEU.ALL UP0, P1 ;  /* 0x00000000003f7886 */ /* 0x000fe20000800000 */
[----:B------:R-:W-:Y:S01]  /*08d0*/  VOTEU.ALL UP1, P1 ;  /* 0x00000000003f7886 */ /* 0x000fe20000820000 */
[----:B---3--:R-:W-:Y:S01]  /*08e0*/  @P6 IMAD.WIDE.U32 R16, R8, R17, R10 ;  /* 0x0000001108106225 */ /* 0x008fe200078e000a */
[----:B------:R-:W-:Y:S02]  /*08f0*/  @P6 MOV R11, RZ ;  /* 0x000000ff000b6202 */ /* 0x000fe40000000f00 */
[----:B------:R-:W-:Y:S01]  /*0900*/  @!UP0 UMOV UR6, 0x400 ;  /* 0x0000040000068882 */ /* 0x000fe20000000000 */
[----:B------:R-:W-:-:S04]  /*0910*/  @!UP0 UIADD3 UR4, -UR4, 0x100000, URZ ;  /* 0x0010000004048890 */ /* 0x000fc8000fffe13f */
[----:B------:R-:W-:Y:S02]  /*0920*/  @!UP0 USHF.L.U32 UR5, UR4, 0xb, URZ ;  /* 0x0000000b04058899 */ /* 0x000fe4000800063f */
[----:B------:R-:W-:Y:S01]  /*0930*/  @!UP0 USHF.L.U32 UR4, UR4, 0x1, URZ ;  /* 0x0000000104048899 */ /* 0x000fe2000800063f */
[----:B------:R-:W-:Y:S01]  /*0940*/  @!P6 IMAD.MOV.U32 R10, RZ, RZ, R6 ;  /* 0x000000ffff0ae224 */ /* 0x000fe200078e0006 */
[----:B-1----:R-:W-:Y:S01]  /*0950*/  @!UP0 ULEA UR8, UR36, UR6, 0x18 ;  /* 0x0000000624088291 */ /* 0x002fe2000f8ec03f */
[----:B------:R-:W-:Y:S01]  /*0960*/  @P6 IMAD.IADD R17, R17, 0x1, R11 ;  /* 0x0000000111116824 */ /* 0x000fe200078e020b */
[----:B------:R-:W-:Y:S01]  /*0970*/  VOTEU.ALL UP0, P1 ;  /* 0x00000000003f7886 */ /* 0x000fe20000800000 */
[----:B------:R-:W-:Y:S01]  /*0980*/  ULDC UR6, c[0x0][0xc] ;  /* 0x0000030000067ab9 */ /* 0x000fe20000000800 */
[----:B------:R-:W-:Y:S01]  /*0990*/  ULDC UR7, c[0x0][0x10] ;  /* 0x0000040000077ab9 */ /* 0x000fe20000000800 */
[----:B------:R-:W-:Y:S01]  /*09a0*/  VIADD R11, R9, 0xffffffff ;  /* 0xffffffff090b7836 */ /* 0x000fe20000000000 */
[----:B------:R-:W-:Y:S01]  /*09b0*/  ISETP.EQ.AND P1, PT, R0, 0x2, !P4 ;  /* 0x000000020000780c */ /* 0x000fe20006722270 */
[----:B------:R-:W-:-:S03]  /*09c0*/  IMAD.MOV.U32 R9, RZ, RZ, RZ ;  /* 0x000000ffff097224 */ /* 0x000fc600078e00ff */
[----:B------:R-:W-:Y:S01]  /*09d0*/  ISETP.GE.U32.AND P5, PT, R11, 0x2, PT ;  /* 0x000000020b00780c */ /* 0x000fe20003fa6070 */
[----:B----4-:R-:W-:Y:S01]  /*09e0*/  @!P6 IMAD.WIDE.U32 R6, R7, R10, R8 ;  /* 0x0000000a0706e225 */ /* 0x010fe200078e0008 */
[----:B------:R-:W1:Y:S02]  /*09f0*/  FENCE.VIEW.ASYNC.S ;  /* 0x00000000000073c6 */ /* 0x000e640000000000 */
[----:B-1----:R-:W1:Y:S01]  /*0a00*/  @!UP0 SYNCS.EXCH.64 URZ, [UR8+0x80], UR4 ;  /* 0x00008004083f85b2 */ /* 0x002e620008000100 */
[----:B------:R-:W-:Y:S01]  /*0a10*/  SEL R19, RZ, 0x1, !P1 ;  /* 0x00000001ff137807 */ /* 0x000fe20004800000 */
[----:B------:R-:W-:Y:S01]  /*0a20*/  @!P6 IMAD.MOV.U32 R16, RZ, RZ, R6 ;  /* 0x000000ffff10e224 */ /* 0x000fe200078e0006 */
[----:B------:R-:W-:Y:S01]  /*0a30*/  SEL R22, R22, 0x2, P5 ;  /* 0x0000000216167807 */ /* 0x000fe20002800000 */
[----:B------:R-:W-:Y:S01]  /*0a40*/  @!P6 IMAD.MOV.U32 R17, RZ, RZ, R7 ;  /* 0x000000ffff11e224 */ /* 0x000fe200078e0007 */
[----:B------:R-:W-:Y:S01]  /*0a50*/  SEL R19, R19, 0x2, P5 ;  /* 0x0000000213137807 */ /* 0x000fe20002800000 */
[----:B------:R2:W1:Y:S01]  /*0a60*/  @!UP1 SYNCS.EXCH.64 URZ, [UR8+0x88], UR4 ;  /* 0x00008804083f95b2 */ /* 0x0004620008000100 */
[----:B------:R-:W-:Y:S01]  /*0a70*/  NOP ;  /* 0x0000000000007918 */ /* 0x000fe20000000000 */
[----:B--2---:R-:W-:-:S03]  /*0a80*/  UIMAD.WIDE.U32 UR4, UR6, UR7, URZ ;  /* 0x00000007060472a5 */ /* 0x004fc6000f8e003f */
[----:B------:R-:W-:Y:S02]  /*0a90*/  ULDC UR6, c[0x0][0x14] ;  /* 0x0000050000067ab9 */ /* 0x000fe40000000800 */
[----:B------:R-:W-:Y:S02]  /*0aa0*/  UIMAD.WIDE.U32 UR40, UR4, UR6, URZ ;  /* 0x00000006042872a5 */ /* 0x000fe4000f8e003f */
[----:B------:R-:W-:-:S04]  /*0ab0*/  UIMAD UR38, UR5, UR6, URZ ;  /* 0x00000006052672a4 */ /* 0x000fc8000f8e023f */
[----:B------:R-:W-:Y:S01]  /*0ac0*/  UIADD3 UR38, UR41, UR38, URZ ;  /* 0x0000002629267290 */ /* 0x000fe2000fffe03f */
[----:B-1----:R-:W-:Y:S06]  /*0ad0*/  BAR.SYNC.DEFER_BLOCKING 0x0 ;  /* 0x0000000000007b1d */ /* 0x002fec0000010000 */
[----:B------:R-:W-:Y:S05]  /*0ae0*/  @!P4 BRA `(.L_x_8) ;  /* 0x00000044008cc947 */ /* 0x000fea0003800000 */
[----:B------:R-:W-:-:S13]  /*0af0*/  ISETP.GT.U32.AND P0, PT, R11, 0x1, PT ;  /* 0x000000010b00780c */ /* 0x000fda0003f04070 */
[----:B------:R-:W-:Y:S05]  /*0b00*/  @P0 BRA `(.L_x_9) ;  /* 0x0000006c009c0947 */ /* 0x000fea0003800000 */
[----:B------:R-:W-:Y:S01]  /*0b10*/  ULDC.64 UR4, c[0x0][0x8f8] ;  /* 0x00023e0000047ab9 */ /* 0x000fe20000000a00 */
[----:B------:R-:W-:Y:S01]  /*0b20*/  UMOV UR47, 0xffffffff ;  /* 0xffffffff002f7882 */ /* 0x000fe20000000000 */
[----:B------:R-:W-:Y:S01]  /*0b30*/  ISETP.GE.U32.AND P0, PT, R16, UR4, PT ;  /* 0x0000000410007c0c */ /* 0x000fe2000bf06070 */
[----:B------:R-:W-:Y:S01]  /*0b40*/  IMAD.MOV.U32 R23, RZ, RZ, -0x1 ;  /* 0xffffffffff177424 */ /* 0x000fe200078e00ff */
[----:B------:R-:W-:Y:S02]  /*0b50*/  PRMT R88, RZ, 0x7610, R88 ;  /* 0x00007610ff587816 */ /* 0x000fe40000000058 */
[----:B------:R-:W-:Y:S02]  /*0b60*/  ISETP.GE.U32.AND.EX P0, PT, R17, UR5, PT, P0 ;  /* 0x0000000511007c0c */ /* 0x000fe4000bf06100 */
[----:B------:R-:W-:Y:S02]  /*0b70*/  MOV R93, 0xffffffff ;  /* 0xffffffff005d7802 */ /* 0x000fe40000000f00 */
[----:B------:R-:W-:-:S09]  /*0b80*/  PRMT R0, RZ, 0x7610, R0 ;  /* 0x00007610ff007816 */ /* 0x000fd20000000000 */
[----:B------:R-:W-:Y:S05]  /*0b90*/  @P0 BRA `(.L_x_10) ;  /* 0x0000000400580947 */ /* 0x000fea0003800000 */
[----:B------:R-:W1:Y:S01]  /*0ba0*/  LDC.64 R14, c[0x0][0x8d0] ;  /* 0x00023400ff0e7b82 */ /* 0x000e620000000a00 */
[----:B------:R-:W-:Y:S02]  /*0bb0*/  IMAD.MOV.U32 R4, RZ, RZ, R16 ;  /* 0x000000ffff047224 */ /* 0x000fe400078e0010 */
[----:B------:R-:W-:-:S05]  /*0bc0*/  IMAD.MOV.U32 R5, RZ, RZ, R17 ;  /* 0x000000ffff057224 */ /* 0x000fca00078e0011 */
[----:B------:R-:W2:Y:S08]  /*0bd0*/  LDC R0, c[0x0][0x8d8] ;  /* 0x00023600ff007b82 */ /* 0x000eb00000000800 */
[----:B------:R-:W3:Y:S01]  /*0be0*/  LDC.64 R20, c[0x0][0x8c8] ;  /* 0x00023200ff147b82 */ /* 0x000ee20000000a00 */
[----:B-1----:R-:W-:-:S04]  /*0bf0*/  ISETP.NE.U32.AND P0, PT, R14, RZ, PT ;  /* 0x000000ff0e00720c */ /* 0x002fc80003f05070 */
[----:B------:R-:W-:-:S13]  /*0c00*/  ISETP.NE.AND.EX P0, PT, R15, RZ, PT, P0 ;  /* 0x000000ff0f00720c */ /* 0x000fda0003f05300 */
[----:B--23--:R-:W-:Y:S05]  /*0c10*/  @!P0 BRA `(.L_x_11) ;  /* 0x0000000000288947 */ /* 0x00cfea0003800000 */
[----:B------:R-:W1:Y:S02]  /*0c20*/  LDC R3, c[0x0][0x8dc] ;  /* 0x00023700ff037b82 */ /* 0x000e640000000800 */
[----:B-1----:R-:W-:-:S05]  /*0c30*/  IADD3 R3, P0, R16, R3, RZ ;  /* 0x0000000310037210 */ /* 0x002fca0007f1e0ff */
[----:B------:R-:W-:-:S04]  /*0c40*/  IMAD.X R11, RZ, RZ, R17, P0 ;  /* 0x000000ffff0b7224 */ /* 0x000fc800000e0611 */
[----:B------:R-:W-:-:S04]  /*0c50*/  IMAD.WIDE.U32 R4, R11, R14, RZ ;  /* 0x0000000e0b047225 */ /* 0x000fc800078e00ff */
[----:B------:R-:W-:-:S04]  /*0c60*/  IMAD.WIDE.U32 R6, P0, R3, R15, R4 ;  /* 0x0000000f03067225 */ /* 0x000fc80007800004 */
[----:B------:R-:W-:-:S04]  /*0c70*/  IMAD.WIDE.U32 R4, R3, R14, RZ ;  /* 0x0000000e03047225 */ /* 0x000fc800078e00ff */
[----:B------:R-:W-:Y:S01]  /*0c80*/  IMAD.X R13, RZ, RZ, RZ, P0 ;  /* 0x000000ffff0d7224 */ /* 0x000fe200000e06ff */
[----:B------:R-:W-:Y:S01]  /*0c90*/  IADD3 RZ, P0, R5, R6, RZ ;  /* 0x0000000605ff7210 */ /* 0x000fe20007f1e0ff */
[----:B------:R-:W-:-:S04]  /*0ca0*/  IMAD.MOV.U32 R12, RZ, RZ, R7 ;  /* 0x000000ffff0c7224 */ /* 0x000fc800078e0007 */
[----:B------:R-:W-:-:S08]  /*0cb0*/  IMAD.WIDE.U32.X R4, R11, R15, R12, P0 ;  /* 0x0000000f0b047225 */ /* 0x000fd000000e040c */
.L_x_11:
[-CC-:B------:R-:W-:Y:S01]  /*0cc0*/  SHF.R.U64 R27, R4, R0.reuse, R5.reuse ;  /* 0x00000000041b7219 */ /* 0x180fe20000001205 */
[----:B------:R-:W1:Y:S01]  /*0cd0*/  LDC.64 R24, c[0x0][0x8e8] ;  /* 0x00023a00ff187b82 */ /* 0x000e620000000a00 */
[----:B------:R-:W-:Y:S01]  /*0ce0*/  SHF.R.U32.HI R0, RZ, R0, R5 ;  /* 0x00000000ff007219 */ /* 0x000fe20000011605 */
[----:B------:R-:W-:Y:S01]  /*0cf0*/  ULDC UR4, c[0x0][0x150] ;  /* 0x0000540000047ab9 */ /* 0x000fe20000000800 */
[----:B------:R-:W-:-:S05]  /*0d00*/  IADD3 R3, P0, RZ, -R27, RZ ;  /* 0x8000001bff037210 */ /* 0x000fca0007f1e0ff */
[----:B------:R-:W-:Y:S01]  /*0d10*/  IMAD.X R5, RZ, RZ, ~R0, P0 ;  /* 0x000000ffff057224 */ /* 0x000fe200000e0e00 */
[----:B------:R-:W2:Y:S03]  /*0d20*/  LDC R6, c[0x0][0x8c0] ;  /* 0x00023000ff067b82 */ /* 0x000ea60000000800 */
[-C--:B------:R-:W-:Y:S02]  /*0d30*/  IMAD R0, R5, R20.reuse, RZ ;  /* 0x0000001405007224 */ /* 0x080fe400078e02ff */
[----:B------:R-:W-:-:S03]  /*0d40*/  IMAD.WIDE.U32 R4, R3, R20, R16 ;  /* 0x0000001403047225 */ /* 0x000fc600078e0010 */
[----:B------:R-:W3:Y:S01]  /*0d50*/  LDC R14, c[0x0][0x8b0] ;  /* 0x00022c00ff0e7b82 */ /* 0x000ee20000000800 */
[----:B------:R-:W-:Y:S01]  /*0d60*/  IMAD R3, R3, R21, R0 ;  /* 0x0000001503037224 */ /* 0x000fe200078e0200 */
[----:B------:R-:W-:-:S03]  /*0d70*/  I2FP.F32.U32 R0, R8 ;  /* 0x0000000800007245 */ /* 0x000fc60000201000 */
[----:B------:R-:W-:Y:S02]  /*0d80*/  IMAD.IADD R5, R5, 0x1, R3 ;  /* 0x0000000105057824 */ /* 0x000fe400078e0203 */
[----:B------:R-:W-:Y:S01]  /*0d90*/  FMUL R0, R0, UR4 ;  /* 0x0000000400007c20 */ /* 0x000fe20008400000 */
[----:B------:R-:W4:Y:S01]  /*0da0*/  LDC R3, c[0x0][0x144] ;  /* 0x00005100ff037b82 */ /* 0x000f220000000800 */
[----:B-1----:R-:W-:Y:S01]  /*0db0*/  ISETP.NE.U32.AND P0, PT, R24, RZ, PT ;  /* 0x000000ff1800720c */ /* 0x002fe20003f05070 */
[----:B------:R-:W-:-:S03]  /*0dc0*/  ULDC UR4, c[0x0][0x154] ;  /* 0x0000550000047ab9 */ /* 0x000fc60000000800 */
[----:B------:R-:W1:Y:S01]  /*0dd0*/  F2I.U32.TRUNC.NTZ R0, R0 ;  /* 0x0000000000007305 */ /* 0x000e62000020f000 */
[----:B------:R-:W-:Y:S02]  /*0de0*/  ISETP.NE.AND.EX P0, PT, R25, RZ, PT, P0 ;  /* 0x000000ff1900720c */ /* 0x000fe40003f05300 */
[----:B------:R-:W4:Y:S01]  /*0df0*/  LDC R13, c[0x0][0x148] ;  /* 0x00005200ff0d7b82 */ /* 0x000f220000000800 */
[-CC-:B--2---:R-:W-:Y:S02]  /*0e00*/  SHF.R.U64 R12, R4, R6.reuse, R5.reuse ;  /* 0x00000006040c7219 */ /* 0x184fe40000001205 */
[----:B------:R-:W-:Y:S01]  /*0e10*/  SHF.R.U32.HI R5, RZ, R6, R5 ;  /* 0x00000006ff057219 */ /* 0x000fe20000011605 */
[----:B------:R-:W-:Y:S01]  /*0e20*/  IMAD.MOV.U32 R6, RZ, RZ, -0x1 ;  /* 0xffffffffff067424 */ /* 0x000fe200078e00ff */
[----:B------:R-:W-:-:S03]  /*0e30*/  I2FP.F32.U32 R4, R10 ;  /* 0x0000000a00047245 */ /* 0x000fc60000201000 */
[----:B------:R-:W2:Y:S01]  /*0e40*/  LDC R20, c[0x0][0x8a8] ;  /* 0x00022a00ff147b82 */ /* 0x000ea20000000800 */
[-CC-:B---3--:R-:W-:Y:S01]  /*0e50*/  SHF.R.U64 R28, R12, R14.reuse, R5.reuse ;  /* 0x0000000e0c1c7219 */ /* 0x188fe20000001205 */
[----:B------:R-:W-:Y:S01]  /*0e60*/  FMUL R4, R4, UR4 ;  /* 0x0000000404047c20 */ /* 0x000fe20008400000 */
[----:B------:R-:W-:Y:S01]  /*0e70*/  SHF.R.U32.HI R5, RZ, R14, R5 ;  /* 0x0000000eff057219 */ /* 0x000fe20000011605 */
[----:B------:R-:W-:Y:S01]  /*0e80*/  ULDC UR4, c[0x0][0x900] ;  /* 0x0002400000047ab9 */ /* 0x000fe20000000800 */
[----:B-1----:R-:W-:Y:S01]  /*0e90*/  IADD3 R0, -R0, RZ, RZ ;  /* 0x000000ff00007210 */ /* 0x002fe20007ffe1ff */
[----:B------:R1:W3:Y:S01]  /*0ea0*/  F2I.U32.TRUNC.NTZ R11, R4 ;  /* 0x00000004000b7305 */ /* 0x0002e2000020f000 */
[--C-:B------:R-:W-:Y:S01]  /*0eb0*/  SHF.R.U64 R14, R28, UR4, R5.reuse ;  /* 0x000000041c0e7c19 */ /* 0x100fe20008001205 */
[----:B------:R-:W2:Y:S01]  /*0ec0*/  LDC R21, c[0x0][0x8f0] ;  /* 0x00023c00ff157b82 */ /* 0x000ea20000000800 */
[----:B------:R-:W-:Y:S01]  /*0ed0*/  SHF.R.U32.HI R5, RZ, UR4, R5 ;  /* 0x00000004ff057c19 */ /* 0x000fe20008011605 */
[----:B----4-:R-:W-:Y:S01]  /*0ee0*/  IMAD R0, R3, R0, R8 ;  /* 0x0000000003007224 */ /* 0x010fe200078e0208 */
[----:B------:R-:W-:Y:S01]  /*0ef0*/  SHF.L.U32 R3, R6, UR4, RZ ;  /* 0x0000000406037c19 */ /* 0x000fe200080006ff */
[----:B-1----:R-:W-:-:S04]  /*0f00*/  IMAD.MOV.U32 R4, RZ, RZ, R14 ;  /* 0x000000ffff047224 */ /* 0x002fc800078e000e */
[----:B------:R-:W1:Y:S08]  /*0f10*/  LDC R23, c[0x0][0x8e0] ;  /* 0x00023800ff177b82 */ /* 0x000e700000000800 */
[----:B------:R-:W4:Y:S01]  /*0f20*/  LDC R26, c[0x0][0x8b8] ;  /* 0x00022e00ff1a7b82 */ /* 0x000f220000000800 */
[----:B---3--:R-:W-:Y:S05]  /*0f30*/  @!P0 BRA `(.L_x_12) ;  /* 0x0000000000288947 */ /* 0x008fea0003800000 */
[----:B------:R-:W3:Y:S02]  /*0f40*/  LDC R9, c[0x0][0x8f4] ;  /* 0x00023d00ff097b82 */ /* 0x000ee40000000800 */
[----:B---3--:R-:W-:-:S05]  /*0f50*/  IADD3 R9, P0, R14, R9, RZ ;  /* 0x000000090e097210 */ /* 0x008fca0007f1e0ff */
        /* <DEDUP_REMOVED lines=8> */
.L_x_12:
[----:B------:R-:W-:Y:S01]  /*0fe0*/  LOP3.LUT R3, RZ, R3, RZ, 0x33, !PT ;  /* 0x00000003ff037212 */ /* 0x000fe200078e33ff */
[----:B------:R-:W-:Y:S01]  /*0ff0*/  USHF.L.U32 UR4, UR37, UR4, URZ ;  /* 0x0000000425047299 */ /* 0x000fe2000800063f */
[----:B--2---:R-:W-:Y:S01]  /*1000*/  SHF.R.U64 R4, R4, R21, R5 ;  /* 0x0000001504047219 */ /* 0x004fe20000001205 */
[----:B------:R-:W-:Y:S01]  /*1010*/  VIADD R5, R20, 0xffffffff ;  /* 0xffffffff14057836 */ /* 0x000fe20000000000 */
[----:B------:R-:W-:Y:S01]  /*1020*/  LOP3.LUT R3, R28, R3, RZ, 0xc0, !PT ;  /* 0x000000031c037212 */ /* 0x000fe200078ec0ff */
[----:B------:R-:W-:Y:S01]  /*1030*/  IMAD.MOV R11, RZ, RZ, -R11 ;  /* 0x000000ffff0b7224 */ /* 0x000fe200078e0a0b */
[----:B------:R-:W-:Y:S02]  /*1040*/  IADD3 R6, -R4, RZ, RZ ;  /* 0x000000ff04067210 */ /* 0x000fe40007ffe1ff */
[----:B------:R-:W-:Y:S01]  /*1050*/  LOP3.LUT R5, R12, R5, RZ, 0xc0, !PT ;  /* 0x000000050c057212 */ /* 0x000fe200078ec0ff */
[----:B------:R-:W-:Y:S01]  /*1060*/  IMAD R7, R4, UR4, R3 ;  /* 0x0000000404077c24 */ /* 0x000fe2000f8e0203 */
[----:B------:R-:W-:Y:S01]  /*1070*/  R2UR UR47, R27 ;  /* 0x000000001b2f72ca */ /* 0x000fe200000e0000 */
[----:B------:R-:W-:-:S02]  /*1080*/  @P6 IMAD R0, R13, R11, R10 ;  /* 0x0000000b0d006224 */ /* 0x000fc400078e020a */
[----:B-1----:R-:W-:Y:S02]  /*1090*/  IMAD R3, R6, R23, R14 ;  /* 0x0000001706037224 */ /* 0x002fe400078e020e */
[----:B----4-:R-:W-:Y:S02]  /*10a0*/  IMAD R0, R7, R26, R0 ;  /* 0x0000001a07007224 */ /* 0x010fe400078e0200 */
[----:B------:R-:W-:Y:S02]  /*10b0*/  IMAD R3, R3, R20, R5 ;  /* 0x0000001403037224 */ /* 0x000fe400078e0205 */
[----:B------:R-:W-:-:S03]  /*10c0*/  IMAD.MOV.U32 R4, RZ, RZ, 0x1 ;  /* 0x00000001ff047424 */ /* 0x000fc600078e00ff */
[----:B------:R-:W-:Y:S02]  /*10d0*/  SEL R93, R3, R0, !P6 ;  /* 0x00000000035d7207 */ /* 0x000fe40007000000 */
[----:B------:R-:W-:Y:S02]  /*10e0*/  SEL R23, R0, R3, !P6 ;  /* 0x0000000300177207 */ /* 0x000fe40007000000 */
[----:B------:R-:W-:-:S07]  /*10f0*/  PRMT R0, R4, 0x7610, R0 ;  /* 0x0000761004007816 */ /* 0x000fce0000000000 */
.L_x_10:
[----:B------:R-:W-:-:S08]  /*1100*/  NOP ;  /* 0x0000000000007918 */ /* 0x000fd00000000000 */
[----:B------:R-:W1:Y:S02]  /*1110*/  USETMAXREG.TRY_ALLOC.CTAPOOL UP0, 0xe8 ;  /* 0x000000e8000079c8 */ /* 0x000e640008000600 */
[----:B-1----:R-:W-:-:S13]  /*1120*/  PLOP3.LUT P0, PT, PT, PT, UP0, 0x80, 0x0 ;  /* 0x000000000000781c */ /* 0x002fda0003f0f008 */
[----:B------:R-:W-:Y:S05]  /*1130*/  @!P0 BRA `(.L_x_10) ;  /* 0xfffffffc00f08947 */ /* 0x000fea000383ffff */
[----:B------:R-:W-:Y:S02]  /*1140*/  ULDC.64 UR4, c[0x0][0x590] ;  /* 0x0001640000047ab9 */ /* 0x000fe40000000a00 */
[----:B------:R-:W-:Y:S02]  /*1150*/  IMAD.U32 R95, RZ, RZ, UR4 ;  /* 0x00000004ff5f7e24 */ /* 0x000fe4000f8e00ff */
[----:B------:R-:W-:-:S03]  /*1160*/  IMAD.U32 R96, RZ, RZ, UR5 ;  /* 0x00000005ff607e24 */ /* 0x000fc6000f8e00ff */
[----:B------:R-:W-:-:S04]  /*1170*/  ISETP.NE.U32.AND P1, PT, R95, RZ, PT ;  /* 0x000000ff5f00720c */ /* 0x000fc80003f25070 */
[----:B------:R-:W-:-:S13]  /*1180*/  ISETP.NE.AND.EX P0, PT, R96, RZ, PT, P1 ;  /* 0x000000ff6000720c */ /* 0x000fda0003f05310 */
[----:B------:R-:W-:Y:S05]  /*1190*/  @P0 BRA `(.L_x_13) ;  /* 0x00000000002c0947 */ /* 0x000fea0003800000 */
[----:B------:R-:W-:Y:S02]  /*11a0*/  ULDC.64 UR4, c[0x0][0x588] ;  /* 0x0001620000047ab9 */ /* 0x000fe40000000a00 */
[----:B------:R-:W-:-:S04]  /*11b0*/  ISETP.NE.U32.AND P0, PT, RZ, UR4, PT ;  /* 0x00000004ff007c0c */ /* 0x000fc8000bf05070 */
[----:B------:R-:W-:-:S13]  /*11c0*/  ISETP.NE.AND.EX P0, PT, RZ, UR5, PT, P0 ;  /* 0x00000005ff007c0c */ /* 0x000fda000bf05300 */
[----:B------:R-:W-:Y:S05]  /*11d0*/  @!P0 BRA `(.L_x_14) ;  /* 0x0000000000108947 */ /* 0x000fea0003800000 */
[----:B------:R-:W1:Y:S02]  /*11e0*/  LDC.64 R90, c[0x0][0x588] ;  /* 0x00016200ff5a7b82 */ /* 0x000e640000000a00 */
[----:B-1----:R1:W5:Y:S01]  /*11f0*/  LDG.E R90, desc[UR42][R90.64] ;  /* 0x0000002a5a5a7981 */ /* 0x002362000c1e1900 */
[----:B------:R-:W-:Y:S01]  /*1200*/  IMAD.MOV.U32 R88, RZ, RZ, 0x1 ;  /* 0x00000001ff587424 */ /* 0x000fe200078e00ff */
[----:B------:R-:W-:Y:S06]  /*1210*/  BRA `(.L_x_13) ;  /* 0x00000000000c7947 */ /* 0x000fec0003800000 */
.L_x_14:
[----:B------:R-:W-:Y:S01]  /*1220*/  ULDC UR4, c[0x0][0x580] ;  /* 0x0001600000047ab9 */ /* 0x000fe20000000800 */
[----:B------:R-:W-:Y:S02]  /*1230*/  IMAD.MOV.U32 R88, RZ, RZ, 0x1 ;  /* 0x00000001ff587424 */ /* 0x000fe400078e00ff */
[----:B------:R-:W-:-:S07]  /*1240*/  IMAD.U32 R90, RZ, RZ, UR4 ;  /* 0x00000004ff5a7e24 */ /* 0x000fce000f8e00ff */
.L_x_13:
[----:B------:R-:W-:Y:S02]  /*1250*/  ULDC.64 UR4, c[0x0][0x5b0] ;  /* 0x00016c0000047ab9 */ /* 0x000fe40000000a00 */
[----:B------:R-:W-:-:S04]  /*1260*/  ISETP.NE.U32.AND P0, PT, RZ, UR4, PT ;  /* 0x00000004ff007c0c */ /* 0x000fc8000bf05070 */
[----:B------:R-:W-:-:S13]  /*1270*/  ISETP.NE.AND.EX P0, PT, RZ, UR5, PT, P0 ;  /* 0x00000005ff007c0c */ /* 0x000fda000bf05300 */
[----:B------:R-:W-:Y:S05]  /*1280*/  @P0 BRA `(.L_x_15) ;  /* 0x0000000000240947 */ /* 0x000fea0003800000 */
[----:B------:R-:W-:Y:S02]  /*1290*/  ULDC.64 UR4, c[0x0][0x5a8] ;  /* 0x00016a0000047ab9 */ /* 0x000fe40000000a00 */
[----:B------:R-:W-:-:S04]  /*12a0*/  ISETP.NE.U32.AND P0, PT, RZ, UR4, PT ;  /* 0x00000004ff007c0c */ /* 0x000fc8000bf05070 */
[----:B------:R-:W-:-:S13]  /*12b0*/  ISETP.NE.AND.EX P0, PT, RZ, UR5, PT, P0 ;  /* 0x00000005ff007c0c */ /* 0x000fda000bf05300 */
[----:B------:R-:W-:Y:S05]  /*12c0*/  @!P0 BRA `(.L_x_16) ;  /* 0x00000000000c8947 */ /* 0x000fea0003800000 */
[----:B------:R-:W1:Y:S02]  /*12d0*/  LDC.64 R4, c[0x0][0x5a8] ;  /* 0x00016a00ff047b82 */ /* 0x000e640000000a00 */
[----:B-1----:R2:W5:Y:S01]  /*12e0*/  LDG.E R91, desc[UR42][R4.64] ;  /* 0x0000002a045b7981 */ /* 0x002562000c1e1900 */
[----:B------:R-:W-:Y:S05]  /*12f0*/  BRA `(.L_x_15) ;  /* 0x0000000000087947 */ /* 0x000fea0003800000 */
.L_x_16:
[----:B------:R-:W-:Y:S02]  /*1300*/  ULDC UR4, c[0x0][0x5a0] ;  /* 0x0001680000047ab9 */ /* 0x000fe40000000800 */
[----:B-1----:R-:W-:-:S07]  /*1310*/  IMAD.U32 R91, RZ, RZ, UR4 ;  /* 0x00000004ff5b7e24 */ /* 0x002fce000f8e00ff */
.L_x_15:
[----:B------:R-:W-:Y:S01]  /*1320*/  LOP3.LUT P2, RZ, R0, 0xff, RZ, 0xc0, !PT ;  /* 0x000000ff00ff7812 */ /* 0x000fe2000784c0ff */
[----:B------:R-:W-:Y:S01]  /*1330*/  UMOV UR39, URZ ;  /* 0x0000003f00277c82 */ /* 0x000fe20008000000 */
[----:B------:R-:W-:-:S11]  /*1340*/  PLOP3.LUT P0, PT, PT, PT, PT, 0x80, 0x0 ;  /* 0x000000000000781c */ /* 0x000fd60003f0f070 */
[----:B------:R-:W-:Y:S05]  /*1350*/  @!P2 BRA `(.L_x_17) ;  /* 0x0000003800d8a947 */ /* 0x000fea0003800000 */
[----:B------:R-:W-:Y:S01]  /*1360*/  ULDC UR4, c[0x0][0x28c] ;  /* 0x0000a30000047ab9 */ /* 0x000fe20000000800 */
[----:B------:R-:W-:Y:S01]  /*1370*/  LOP3.LUT R92, R22, 0x1, RZ, 0xfc, !PT ;  /* 0x00000001165c7812 */ /* 0x000fe200078efcff */
[----:B------:R-:W-:Y:S01]  /*1380*/  UIADD3 UR4, UR4, 0x3f, URZ ;  /* 0x0000003f04047890 */ /* 0x000fe2000fffe03f */
[----:B------:R-:W-:Y:S01]  /*1390*/  LOP3.LUT R94, R19, 0x1, RZ, 0xfc, !PT ;  /* 0x00000001135e7812 */ /* 0x000fe200078efcff */
[----:B------:R-:W-:Y:S01]  /*13a0*/  ULDC.64 UR54, c[0x0][0x198] ;  /* 0x0000660000367ab9 */ /* 0x000fe20000000a00 */
[----:B------:R-:W-:Y:S01]  /*13b0*/  MOV R89, 0x1 ;  /* 0x0000000100597802 */ /* 0x000fe20000000f00 */
[----:B------:R-:W-:Y:S01]  /*13c0*/  USHF.R.S32.HI UR5, URZ, 0x1f, UR4 ;  /* 0x0000001f3f057899 */ /* 0x000fe20008011404 */
[----:B------:R-:W-:Y:S01]  /*13d0*/  UMOV UR48, URZ ;  /* 0x0000003f00307c82 */ /* 0x000fe20008000000 */
[----:B------:R-:W-:Y:S02]  /*13e0*/  UMOV UR49, URZ ;  /* 0x0000003f00317c82 */ /* 0x000fe40008000000 */
[----:B------:R-:W-:Y:S01]  /*13f0*/  ULEA.HI UR5, UR5, UR4, URZ, 0x6 ;  /* 0x0000000405057291 */ /* 0x000fe2000f8f303f */
[----:B------:R-:W-:Y:S01]  /*1400*/  UMOV UR50, URZ ;  /* 0x0000003f00327c82 */ /* 0x000fe20008000000 */
[----:B------:R-:W-:-:S02]  /*1410*/  UMOV UR39, URZ ;  /* 0x0000003f00277c82 */ /* 0x000fc40008000000 */
[----:B------:R-:W-:-:S12]  /*1420*/  USHF.R.S32.HI UR51, URZ, 0x6, UR5 ;  /* 0x000000063f337899 */ /* 0x000fd80008011405 */
.L_x_90:
[----:B------:R-:W-:Y:S01]  /*1430*/  LOP3.LUT R0, R18, 0x80, RZ, 0xc0, !PT ;  /* 0x0000008012007812 */ /* 0x000fe200078ec0ff */
[----:B------:R-:W3:Y:S01]  /*1440*/  S2UR UR52, SR_CgaCtaId ;  /* 0x00000000003479c3 */ /* 0x000ee20000008800 */
[----:B------:R-:W-:Y:S02]  /*1450*/  UMOV UR53, 0x400 ;  /* 0x0000040000357882 */ /* 0x000fe40000000000 */
[----:B------:R-:W-:-:S06]  /*1460*/  SHF.R.U32.HI R0, RZ, 0x7, R0 ;  /* 0x00000007ff007819 */ /* 0x000fcc0000011600 */
[----:B------:R-:W4:Y:S01]  /*1470*/  SHFL.IDX PT, R0, R0, RZ, 0x1f ;  /* 0x00001fff00007589 */ /* 0x000f2200000e0000 */
[----:B---3--:R-:W-:Y:S01]  /*1480*/  ULEA UR53, UR52, UR53, 0x18 ;  /* 0x0000003534357291 */ /* 0x008fe2000f8ec03f */
[----:B----4-:R-:W-:-:S13]  /*1490*/  R2UR UR4, R0 ;  /* 0x00000000000472ca */ /* 0x010fda00000e0000 */
[----:B------:R-:W-:-:S04]  /*14a0*/  ULEA.HI UR5, UR4, UR4, URZ, 0x1 ;  /* 0x0000000404057291 */ /* 0x000fc8000f8f083f */
[----:B------:R-:W-:-:S04]  /*14b0*/  ULOP3.LUT UR5, UR5, 0x7fffe, URZ, 0xc0, !UPT ;  /* 0x0007fffe05057892 */ /* 0x000fc8000f8ec03f */
[----:B------:R-:W-:-:S03]  /*14c0*/  UIADD3 UR5, UR4, -UR5, URZ ;  /* 0x8000000504057290 */ /* 0x000fc6000fffe03f */
[----:B------:R-:W-:Y:S01]  /*14d0*/  ULDC UR4, c[0x0][0x28c] ;  /* 0x0000a30000047ab9 */ /* 0x000fe20000000800 */
[----:B------:R-:W-:Y:S01]  /*14e0*/  ULEA UR5, UR5, UR53, 0xd ;  /* 0x0000003505057291 */ /* 0x000fe2000f8e683f */
[----:B------:R-:W-:-:S03]  /*14f0*/  ISETP.LT.AND P0, PT, RZ, UR4, PT ;  /* 0x00000004ff007c0c */ /* 0x000fc6000bf01270 */
[----:B------:R-:W-:-:S04]  /*1500*/  UIADD3 UR5, UR5, 0x8400, URZ ;  /* 0x0000840005057890 */ /* 0x000fc8000fffe03f */
[----:B------:R-:W-:-:S04]  /*1510*/  USHF.R.U32.HI UR5, URZ, 0x4, UR5 ;  /* 0x000000043f057899 */ /* 0x000fc80008011605 */
[----:B------:R-:W-:Y:S02]  /*1520*/  ULOP3.LUT UR44, UR5, 0x3fff, URZ, 0xc0, !UPT ;  /* 0x00003fff052c7892 */ /* 0x000fe4000f8ec03f */
[----:B-1----:R-:W-:Y:S10]  /*1530*/  @P0 BRA `(.L_x_18) ;  /* 0x0000000000400947 */ /* 0x002ff40003800000 */
[----:B------:R-:W-:Y:S01]  /*1540*/  MOV R0, 0x0 ;  /* 0x0000000000007802 */ /* 0x000fe20000000f00 */
[----:B------:R-:W-:Y:S01]  /*1550*/  ULDC.64 UR4, c[0x4][0x70] ;  /* 0x01001c0000047ab9 */ /* 0x000fe20000000a00 */
[----:B------:R-:W-:Y:S01]  /*1560*/  ULDC.64 UR6, c[0x4][0x8] ;  /* 0x0100020000067ab9 */ /* 0x000fe20000000a00 */
[----:B--2---:R-:W-:Y:S01]  /*1570*/  IMAD.U32 R4, RZ, RZ, UR4 ;  /* 0x00000004ff047e24 */ /* 0x004fe2000f8e00ff */
[----:B------:R2:W3:Y:S01]  /*1580*/  LDC.64 R14, c[0x4][R0] ;  /* 0x01000000000e7b82 */ /* 0x0004e20000000a00 */
[----:B------:R-:W-:Y:S01]  /*1590*/  IMAD.U32 R5, RZ, RZ, UR5 ;  /* 0x00000005ff057e24 */ /* 0x000fe2000f8e00ff */
[----:B------:R-:W-:Y:S01]  /*15a0*/  ULDC.64 UR4, c[0x4][0x78] ;  /* 0x01001e0000047ab9 */ /* 0x000fe20000000a00 */
[----:B------:R-:W-:Y:S01]  /*15b0*/  IMAD.U32 R10, RZ, RZ, UR6 ;  /* 0x00000006ff0a7e24 */ /* 0x000fe2000f8e00ff */
[----:B------:R-:W-:Y:S01]  /*15c0*/  MOV R12, 0x1 ;  /* 0x00000001000c7802 */ /* 0x000fe20000000f00 */
[----:B------:R-:W-:Y:S02]  /*15d0*/  IMAD.U32 R6, RZ, RZ, UR4 ;  /* 0x00000004ff067e24 */ /* 0x000fe4000f8e00ff */
[----:B------:R-:W-:-:S02]  /*15e0*/  IMAD.U32 R7, RZ, RZ, UR5 ;  /* 0x00000005ff077e24 */ /* 0x000fc4000f8e00ff */
[----:B------:R-:W-:Y:S02]  /*15f0*/  IMAD.U32 R11, RZ, RZ, UR7 ;  /* 0x00000007ff0b7e24 */ /* 0x000fe4000f8e00ff */
[----:B------:R-:W-:Y:S02]  /*1600*/  IMAD.MOV.U32 R8, RZ, RZ, 0x1e1 ;  /* 0x000001e1ff087424 */ /* 0x000fe400078e00ff */
[----:B--2---:R-:W-:-:S07]  /*1610*/  IMAD.MOV.U32 R13, RZ, RZ, RZ ;  /* 0x000000ffff0d7224 */ /* 0x004fce00078e00ff */
[----:B------:R-:W-:-:S07]  /*1620*/  LEPC R20, `(.L_x_18) ;  /* 0x000000001014794e */ /* 0x000fce0000000000 */
[----:B-1-3-5:R-:W-:Y:S05]  /*1630*/  CALL.ABS.NOINC R14 ;  /* 0x000000000e007343 */ /* 0x02afea0003c00000 */
.L_x_18:
[----:B------:R-:W-:-:S13]  /*1640*/  ISETP.NE.AND P0, PT, R92, 0x3, PT ;  /* 0x000000035c00780c */ /* 0x000fda0003f05270 */
[----:B------:R-:W-:Y:S05]  /*1650*/  @!P0 BRA `(.L_x_19) ;  /* 0x0000000000048947 */ /* 0x000fea0003800000 */
[----:B------:R-:W-:Y:S01]  /*1660*/  BPT.TRAP 0x1 ;  /* 0x000000040000795c */ /* 0x000fe20000300000 */
.L_x_19:
[----:B------:R-:W-:Y:S02]  /*1670*/  IMAD.U32 R3, RZ, RZ, UR50 ;  /* 0x00000032ff037e24 */ /* 0x000fe4000f8e00ff */
[----:B------:R-:W-:-:S03]  /*1680*/  IMAD.U32 R0, RZ, RZ, UR49 ;  /* 0x00000031ff007e24 */ /* 0x000fc6000f8e00ff */
[----:B------:R-:W-:Y:S02]  /*1690*/  LEA R3, R3, UR53, 0x3 ;  /* 0x0000003503037c11 */ /* 0x000fe4000f8e18ff */
[----:B------:R-:W-:-:S04]  /*16a0*/  SHF.L.U32 R0, R0, 0x1f, RZ ;  /* 0x0000001f00007819 */ /* 0x000fc800000006ff */
[----:B------:R3:W4:Y:S01]  /*16b0*/  SYNCS.PHASECHK.TRANS64.TRYWAIT P1, [R3+URZ], R0 ;  /* 0x00000000030075a7 */ /* 0x000722000802017f */
[----:B------:R-:W-:Y:S05]  /*16c0*/  @!P0 BRA `(.L_x_20) ;  /* 0x0000000000048947 */ /* 0x000fea0003800000 */
[----:B------:R-:W-:Y:S01]  /*16d0*/  BPT.TRAP 0x1 ;  /* 0x000000040000795c */ /* 0x000fe20000300000 */
.L_x_20:
[----:B----4-:R-:W-:Y:S05]  /*16e0*/  @P1 BRA `(.L_x_21) ;  /* 0x0000000000081947 */ /* 0x010fea0003800000 */
[----:B------:R-:W4:Y:S02]  /*16f0*/  SYNCS.PHASECHK.TRANS64.TRYWAIT P1, [R3+URZ], R0 ;  /* 0x00000000030075a7 */ /* 0x000f24000802017f */
[----:B----4-:R-:W-:Y:S05]  /*1700*/  @!P1 BRA `(.L_x_22) ;  /* 0x0000006000a49947 */ /* 0x010fea0003800000 */
.L_x_21:
[----:B------:R-:W-:-:S04]  /*1710*/  UISETP.LT.AND UP0, UPT, UR51, 0x1, UPT ;  /* 0x000000013300788c */ /* 0x000fc8000bf01270 */
[----:B------:R-:W-:-:S06]  /*1720*/  USEL UR4, UR51, 0x1, UP0 ;  /* 0x0000000133047887 */ /* 0x000fcc0008000000 */
[----:B---34-:R-:W-:Y:S01]  /*1730*/  IMAD.U32 R0, RZ, RZ, UR4 ;  /* 0x00000004ff007e24 */ /* 0x018fe2000f8e00ff */
[----:B------:R-:W-:Y:S05]  /*1740*/  WARPSYNC.ALL ;  /* 0x0000000000007948 */ /* 0x000fea0003800000 */
[----:B------:R-:W-:-:S04]  /*1750*/  IADD3 R0, -R0, UR51, RZ ;  /* 0x0000003300007c10 */ /* 0x000fc8000fffe1ff */
[----:B------:R-:W-:Y:S01]  /*1760*/  ISETP.GE.AND P1, PT, R0, 0x1, PT ;  /* 0x000000010000780c */ /* 0x000fe20003f26270 */
[----:B------:R-:W-:Y:S01]  /*1770*/  UIADD3 UR4, UR53, 0x28400, URZ ;  /* 0x0002840035047890 */ /* 0x000fe2000fffe03f */
[----:B------:R-:W-:Y:S01]  /*1780*/  WARPGROUP.ARRIVE ;  /* 0x00000000000079c5 */ /* 0x000fe20000000000 */
[----:B------:R-:W-:Y:S02]  /*1790*/  ULOP3.LUT UR8, UR44, 0x10000, URZ, 0xfc, !UPT ;  /* 0x000100002c087892 */ /* 0x000fe4000f8efc3f */
[----:B------:R-:W-:Y:S02]  /*17a0*/  USHF.R.U32.HI UR4, URZ, 0x4, UR4 ;  /* 0x000000043f047899 */ /* 0x000fe40008011604 */
[----:B------:R-:W-:Y:S02]  /*17b0*/  ULEA UR11, UR50, UR8, 0xb ;  /* 0x00000008320b7291 */ /* 0x000fe4000f8e583f */
[----:B------:R-:W-:Y:S01]  /*17c0*/  ULOP3.LUT UR4, UR4, 0x3fff, URZ, 0xc0, !UPT ;  /* 0x00003fff04047892 */ /* 0x000fe2000f8ec03f */
[----:B------:R-:W-:Y:S01]  /*17d0*/  UMOV UR5, 0x40000040 ;  /* 0x4000004000057882 */ /* 0x000fe20000000000 */
[----:B------:R-:W-:-:S02]  /*17e0*/  UMOV UR7, 0x40000040 ;  /* 0x4000004000077882 */ /* 0x000fc40000000000 */
[----:B------:R-:W-:Y:S02]  /*17f0*/  ULOP3.LUT UR9, UR4, 0x10000, URZ, 0xfc, !UPT ;  /* 0x0001000004097892 */ /* 0x000fe4000f8efc3f */
[----:B------:R-:W-:Y:S02]  /*1800*/  UIADD3 UR12, UR11, 0x400, URZ ;  /* 0x000004000b0c7890 */ /* 0x000fe4000fffe03f */
[----:B------:R-:W-:Y:S01]  /*1810*/  ULEA UR10, UR50, UR9, 0x9 ;  /* 0x00000009320a7291 */ /* 0x000fe2000f8e483f */
[----:B------:R-:W-:-:S06]  /*1820*/  UMOV UR4, UR11 ;  /* 0x0000000b00047c82 */ /* 0x000fcc0008000000 */
[----:B------:R-:W-:Y:S02]  /*1830*/  UMOV UR6, UR10 ;  /* 0x0000000a00067c82 */ /* 0x000fe40008000000 */
[----:B------:R-:W-:Y:S01]  /*1840*/  HGMMA.64x64x16.F32 R56, gdesc[UR4], RZ, !UPT, gsb0 ;  /* 0x00e00000043879f0 */ /* 0x000fe2000c0008ff */
[----:B------:R-:W-:Y:S01]  /*1850*/  UMOV UR4, UR12 ;  /* 0x0000000c00047c82 */ /* 0x000fe20008000000 */
[----:B------:R-:W-:Y:S01]  /*1860*/  UMOV UR5, 0x40000040 ;  /* 0x4000004000057882 */ /* 0x000fe20000000000 */
[----:B------:R-:W-:Y:S01]  /*1870*/  UIADD3 UR12, UR11, 0x402, URZ ;  /* 0x000004020b0c7890 */ /* 0x000fe2000fffe03f */
[----:B------:R-:W-:Y:S02]  /*1880*/  WARPGROUP.DEPBAR.LE gsb0, 0x0 ;  /* 0x00008000000079c5 */ /* 0x000fe40000010000 */
[----:B------:R-:W-:-:S06]  /*1890*/  WARPGROUP.ARRIVE ;  /* 0x00000000000079c5 */ /* 0x000fcc0000000000 */
[----:B------:R-:W-:Y:S01]  /*18a0*/  HGMMA.64x64x16.F32 R24, gdesc[UR4], RZ, !UPT, gsb0 ;  /* 0x00e00000041879f0 */ /* 0x000fe2000c0008ff */
[----:B------:R-:W-:Y:S02]  /*18b0*/  UIADD3 UR4, UR11, 0x2, URZ ;  /* 0x000000020b047890 */ /* 0x000fe4000fffe03f */
[----:B------:R-:W-:Y:S01]  /*18c0*/  UIADD3 UR6, UR10, 0x2, URZ ;  /* 0x000000020a067890 */ /* 0x000fe2000fffe03f */
[----:B------:R-:W-:Y:S01]  /*18d0*/  UMOV UR5, 0x40000040 ;  /* 0x4000004000057882 */ /* 0x000fe20000000000 */
[----:B------:R-:W-:Y:S01]  /*18e0*/  UMOV UR7, 0x40000040 ;  /* 0x4000004000077882 */ /* 0x000fe20000000000 */
[----:B------:R-:W-:Y:S02]  /*18f0*/  WARPGROUP.DEPBAR.LE gsb0, 0x0 ;  /* 0x00008000000079c5 */ /* 0x000fe40000010000 */
[----:B------:R-:W-:-:S06]  /*1900*/  WARPGROUP.ARRIVE ;  /* 0x00000000000079c5 */ /* 0x000fcc0000000000 */
[----:B------:R-:W-:Y:S01]  /*1910*/  HGMMA.64x64x16.F32 R56, gdesc[UR4], R56, gsb0 ;  /* 0x00e00000043879f0 */ /* 0x000fe20008000838 */
[----:B------:R-:W-:Y:S01]  /*1920*/  UMOV UR4, UR12 ;  /* 0x0000000c00047c82 */ /* 0x000fe20008000000 */
[----:B------:R-:W-:Y:S01]  /*1930*/  UMOV UR5, 0x40000040 ;  /* 0x4000004000057882 */ /* 0x000fe20000000000 */
[----:B------:R-:W-:Y:S01]  /*1940*/  UIADD3 UR12, UR11, 0x404, URZ ;  /* 0x000004040b0c7890 */ /* 0x000fe2000fffe03f */
[----:B------:R-:W-:Y:S02]  /*1950*/  WARPGROUP.DEPBAR.LE gsb0, 0x0 ;  /* 0x00008000000079c5 */ /* 0x000fe40000010000 */
[----:B------:R-:W-:-:S06]  /*1960*/  WARPGROUP.ARRIVE ;  /* 0x00000000000079c5 */ /* 0x000fcc0000000000 */
[----:B------:R-:W-:Y:S01]  /*1970*/  HGMMA.64x64x16.F32 R24, gdesc[UR4], R24, gsb0 ;  /* 0x00e00000041879f0 */ /* 0x000fe20008000818 */
        /* <DEDUP_REMOVED lines=9> */
[----:B------:R-:W-:Y:S02]  /*1a10*/  WARPGROUP.DEPBAR.LE gsb0, 0x0 ;  /* 0x00008000000079c5 */ /* 0x000fe40000010000 */
[----:B------:R-:W-:-:S06]  /*1a20*/  WARPGROUP.ARRIVE ;  /* 0x00000000000079c5 */ /* 0x000fcc0000000000 */
[----:B------:R-:W-:Y:S01]  /*1a30*/  HGMMA.64x64x16.F32 R24, gdesc[UR4], R24, gsb0 ;  /* 0x00e00000041879f0 */ /* 0x000fe20008000818 */
[----:B------:R-:W-:Y:S02]  /*1a40*/  UIADD3 UR4, UR11, 0x6, URZ ;  /* 0x000000060b047890 */ /* 0x000fe4000fffe03f */
[----:B------:R-:W-:Y:S01]  /*1a50*/  UIADD3 UR6, UR10, 0x6, URZ ;  /* 0x000000060a067890 */ /* 0x000fe2000fffe03f */
[----:B------:R-:W-:Y:S01]  /*1a60*/  UMOV UR5, 0x40000040 ;  /* 0x4000004000057882 */ /* 0x000fe20000000000 */
[----:B------:R-:W-:Y:S01]  /*1a70*/  UMOV UR7, 0x40000040 ;  /* 0x4000004000077882 */ /* 0x000fe20000000000 */
[----:B------:R-:W-:Y:S01]  /*1a80*/  UIADD3 UR11, UR11, 0x406, URZ ;  /* 0x000004060b0b7890 */ /* 0x000fe2000fffe03f */
[----:B------:R-:W-:Y:S02]  /*1a90*/  WARPGROUP.DEPBAR.LE gsb0, 0x0 ;  /* 0x00008000000079c5 */ /* 0x000fe40000010000 */
[----:B------:R-:W-:-:S06]  /*1aa0*/  WARPGROUP.ARRIVE ;  /* 0x00000000000079c5 */ /* 0x000fcc0000000000 */
[----:B------:R-:W-:Y:S01]  /*1ab0*/  HGMMA.64x64x16.F32 R56, gdesc[UR4], R56, gsb0 ;  /* 0x00e00000043879f0 */ /* 0x000fe20008000838 */
[----:B------:R-:W-:Y:S01]  /*1ac0*/  UMOV UR4, UR11 ;  /* 0x0000000b00047c82 */ /* 0x000fe20008000000 */
[----:B------:R-:W-:Y:S01]  /*1ad0*/  UMOV UR5, 0x40000040 ;  /* 0x4000004000057882 */ /* 0x000fe20000000000 */
[----:B------:R-:W-:Y:S02]  /*1ae0*/  WARPGROUP.DEPBAR.LE gsb0, 0x0 ;  /* 0x00008000000079c5 */ /* 0x000fe40000010000 */
[----:B------:R-:W-:-:S06]  /*1af0*/  WARPGROUP.ARRIVE ;  /* 0x00000000000079c5 */ /* 0x000fcc0000000000 */
[----:B------:R-:W-:Y:S03]  /*1b00*/  HGMMA.64x64x16.F32 R24, gdesc[UR4], R24, gsb0 ;  /* 0x00e00000041879f0 */ /* 0x000fe60008000818 */
[----:B------:R-:W-:Y:S02]  /*1b10*/  WARPGROUP.DEPBAR.LE gsb0, 0x0 ;  /* 0x00008000000079c5 */ /* 0x000fe40000010000 */
[----:B------:R-:W-:Y:S05]  /*1b20*/  @!P1 BRA `(.L_x_23) ;  /* 0x00000004006c9947 */ /* 0x000fea0003800000 */
[----:B------:R-:W-:Y:S02]  /*1b30*/  UIADD3 UR10, UR50, 0x1, URZ ;  /* 0x00000001320a7890 */ /* 0x000fe4000fffe03f */
[----:B------:R-:W-:Y:S02]  /*1b40*/  UMOV UR11, UR50 ;  /* 0x00000032000b7c82 */ /* 0x000fe40008000000 */
[----:B------:R-:W-:-:S04]  /*1b50*/  UISETP.NE.AND UP0, UPT, UR10, 0x4, UPT ;  /* 0x000000040a00788c */ /* 0x000fc8000bf05270 */
[----:B------:R-:W-:Y:S02]  /*1b60*/  USEL UR4, URZ, 0x1, UP0 ;  /* 0x000000013f047887 */ /* 0x000fe40008000000 */
[----:B------:R-:W-:Y:S02]  /*1b70*/  USEL UR10, UR10, URZ, UP0 ;  /* 0x0000003f0a0a7287 */ /* 0x000fe40008000000 */
[----:B------:R-:W-:-:S06]  /*1b80*/  ULOP3.LUT UR4, UR49, UR4, URZ, 0x3c, !UPT ;  /* 0x0000000431047292 */ /* 0x000fcc000f8e3c3f */
[----:B--2---:R-:W-:-:S07]  /*1b90*/  IMAD.U32 R5, RZ, RZ, UR4 ;  /* 0x00000004ff057e24 */ /* 0x004fce000f8e00ff */
.L_x_30:
[----:B--23--:R-:W-:Y:S05]  /*1ba0*/  @!P0 BRA `(.L_x_24) ;  /* 0x0000000000048947 */ /* 0x00cfea0003800000 */
[----:B------:R-:W-:Y:S01]  /*1bb0*/  BPT.TRAP 0x1 ;  /* 0x000000040000795c */ /* 0x000fe20000300000 */
.L_x_24:
[----:B------:R-:W-:Y:S01]  /*1bc0*/  ULEA UR4, UR10, UR53, 0x3 ;  /* 0x000000350a047291 */ /* 0x000fe2000f8e183f */
[----:B------:R-:W-:-:S08]  /*1bd0*/  SHF.L.U32 R3, R5, 0x1f, RZ ;  /* 0x0000001f05037819 */ /* 0x000fd000000006ff */
[----:B------:R2:W3:Y:S01]  /*1be0*/  SYNCS.PHASECHK.TRANS64.TRYWAIT P1, [UR4], R3 ;  /* 0x00000003ff0075a7 */ /* 0x0004e20008020144 */
[----:B------:R-:W-:Y:S05]  /*1bf0*/  @!P0 BRA `(.L_x_25) ;  /* 0x0000000000048947 */ /* 0x000fea0003800000 */
[----:B------:R-:W-:Y:S01]  /*1c00*/  BPT.TRAP 0x1 ;  /* 0x000000040000795c */ /* 0x000fe20000300000 */
.L_x_25:
[----:B---3--:R-:W-:Y:S05]  /*1c10*/  @P1 BRA `(.L_x_26) ;  /* 0x0000000000081947 */ /* 0x008fea0003800000 */
[----:B------:R-:W3:Y:S02]  /*1c20*/  SYNCS.PHASECHK.TRANS64.TRYWAIT P1, [UR4], R3 ;  /* 0x00000003ff0075a7 */ /* 0x000ee40008020144 */
[----:B---3--:R-:W-:Y:S05]  /*1c30*/  @!P1 BRA `(.L_x_27) ;  /* 0x0000005c006c9947 */ /* 0x008fea0003800000 */
.L_x_26:
[----:B------:R-:W-:Y:S01]  /*1c40*/  ULEA UR12, UR10, UR9, 0x9 ;  /* 0x000000090a0c7291 */ /* 0x000fe2000f8e483f */
[----:B------:R-:W-:Y:S01]  /*1c50*/  WARPGROUP.ARRIVE ;  /* 0x00000000000079c5 */ /* 0x000fe20000000000 */
[----:B------:R-:W-:Y:S01]  /*1c60*/  ULEA UR13, UR10, UR8, 0xb ;  /* 0x000000080a0d7291 */ /* 0x000fe2000f8e583f */
[----:B------:R-:W-:Y:S01]  /*1c70*/  UMOV UR7, 0x40000040 ;  /* 0x4000004000077882 */ /* 0x000fe20000000000 */
[----:B------:R-:W-:Y:S02]  /*1c80*/  UMOV UR5, 0x40000040 ;  /* 0x4000004000057882 */ /* 0x000fe40000000000 */
[----:B------:R-:W-:Y:S01]  /*1c90*/  UIADD3 UR14, UR13, 0x400, URZ ;  /* 0x000004000d0e7890 */ /* 0x000fe2000fffe03f */
[----:B------:R-:W-:Y:S02]  /*1ca0*/  UMOV UR6, UR12 ;  /* 0x0000000c00067c82 */ /* 0x000fe40008000000 */
[----:B------:R-:W-:Y:S02]  /*1cb0*/  UMOV UR4, UR13 ;  /* 0x0000000d00047c82 */ /* 0x000fe40008000000 */
[----:B------:R-:W-:Y:S01]  /*1cc0*/  HGMMA.64x64x16.F32 R56, gdesc[UR4], R56, gsb0 ;  /* 0x00e00000043879f0 */ /* 0x000fe20008000838 */
[----:B------:R-:W-:Y:S01]  /*1cd0*/  UMOV UR5, 0x40000040 ;  /* 0x4000004000057882 */ /* 0x000fe20000000000 */
[----:B------:R-:W-:Y:S01]  /*1ce0*/  UMOV UR4, UR14 ;  /* 0x0000000e00047c82 */ /* 0x000fe20008000000 */
[----:B------:R-:W-:Y:S01]  /*1cf0*/  UIADD3 UR14, UR13, 0x402, URZ ;  /* 0x000004020d0e7890 */ /* 0x000fe2000fffe03f */
[----:B------:R-:W-:-:S02]  /*1d00*/  WARPGROUP.DEPBAR.LE gsb0, 0x0 ;  /* 0x00008000000079c5 */ /* 0x000fc40000010000 */
        /* <DEDUP_REMOVED lines=42> */
[----:B------:R-:W-:Y:S01]  /*1fb0*/  BPT.TRAP 0x1 ;  /* 0x000000040000795c */ /* 0x000fe20000300000 */
.L_x_28:
[----:B------:R-:W-:Y:S01]  /*1fc0*/  ULEA UR4, UR11, UR53, 0x3 ;  /* 0x000000350b047291 */ /* 0x000fe2000f8e183f */
[----:B------:R-:W-:-:S03]  /*1fd0*/  ISETP.GT.U32.AND P1, PT, R22, 0x1, PT ;  /* 0x000000011600780c */ /* 0x000fc60003f24070 */
[----:B------:R-:W-:-:S04]  /*1fe0*/  UIADD3 UR4, UR4, 0x20, URZ ;  /* 0x0000002004047890 */ /* 0x000fc8000fffe03f */
[----:B------:R-:W-:-:S09]  /*1ff0*/  UPRMT UR4, URZ, 0x654, UR4 ;  /* 0x000006543f047896 */ /* 0x000fd20008000004 */
[----:B------:R-:W-:Y:S01]  /*2000*/  SYNCS.ARRIVE.TRANS64.RED.A1T0 RZ, [UR4], RZ ;  /* 0x000000ffffff79a7 */ /* 0x000fe20008100404 */
[----:B------:R-:W-:Y:S05]  /*2010*/  @P1 BRA `(.L_x_29) ;  /* 0x0000000000041947 */ /* 0x000fea0003800000 */
[----:B------:R-:W-:Y:S01]  /*2020*/  BPT.TRAP 0x1 ;  /* 0x000000040000795c */ /* 0x000fe20000300000 */
.L_x_29:
[----:B------:R-:W-:Y:S01]  /*2030*/  UIADD3 UR10, UR10, 0x1, URZ ;  /* 0x000000010a0a7890 */ /* 0x000fe2000fffe03f */
[C---:B------:R-:W-:Y:S01]  /*2040*/  ISETP.GT.AND P1, PT, R0.reuse, 0x1, PT ;  /* 0x000000010000780c */ /* 0x040fe20003f24270 */
[----:B------:R-:W-:Y:S01]  /*2050*/  UIADD3 UR11, UR11, 0x1, URZ ;  /* 0x000000010b0b7890 */ /* 0x000fe2000fffe03f */
[----:B------:R-:W-:Y:S01]  /*2060*/  VIADD R0, R0, 0xffffffff ;  /* 0xffffffff00007836 */ /* 0x000fe20000000000 */
[----:B------:R-:W-:Y:S02]  /*2070*/  UISETP.NE.AND UP0, UPT, UR10, 0x4, UPT ;  /* 0x000000040a00788c */ /* 0x000fe4000bf05270 */
[----:B------:R-:W-:Y:S02]  /*2080*/  UISETP.NE.AND UP1, UPT, UR11, 0x4, UPT ;  /* 0x000000040b00788c */ /* 0x000fe4000bf25270 */
[----:B------:R-:W-:Y:S02]  /*2090*/  USEL UR4, URZ, 0x1, UP0 ;  /* 0x000000013f047887 */ /* 0x000fe40008000000 */
[----:B------:R-:W-:-:S02]  /*20a0*/  USEL UR10, UR10, URZ, UP0 ;  /* 0x0000003f0a0a7287 */ /* 0x000fc40008000000 */
[----:B------:R-:W-:Y:S02]  /*20b0*/  USEL UR11, UR11, URZ, UP1 ;  /* 0x0000003f0b0b7287 */ /* 0x000fe40008800000 */
[----:B------:R-:W-:Y:S01]  /*20c0*/  LOP3.LUT R5, R5, UR4, RZ, 0x3c, !PT ;  /* 0x0000000405057c12 */ /* 0x000fe2000f8e3cff */
[----:B------:R-:W-:Y:S09]  /*20d0*/  @P1 BRA `(.L_x_30) ;  /* 0xfffffff800b01947 */ /* 0x000ff2000383ffff */
.L_x_23:
[----:B------:R-:W4:Y:S02]  /*20e0*/  LDC R0, c[0x0][0x28c] ;  /* 0x0000a300ff007b82 */ /* 0x000f240000000800 */
[----:B----4-:R-:W-:-:S13]  /*20f0*/  ISETP.GE.AND P1, PT, R0, 0x1, PT ;  /* 0x000000010000780c */ /* 0x010fda0003f26270 */
[----:B------:R-:W-:Y:S05]  /*2100*/  @!P1 BRA `(.L_x_31) ;  /* 0x0000000000349947 */ /* 0x000fea0003800000 */
[----:B------:R-:W-:Y:S05]  /*2110*/  @!P0 BRA `(.L_x_32) ;  /* 0x0000000000048947 */ /* 0x000fea0003800000 */
[----:B------:R-:W-:Y:S01]  /*2120*/  BPT.TRAP 0x1 ;  /* 0x000000040000795c */ /* 0x000fe20000300000 */
.L_x_32:
[----:B------:R-:W-:Y:S01]  /*2130*/  UISETP.LT.AND UP0, UPT, UR51, 0x1, UPT ;  /* 0x000000013300788c */ /* 0x000fe2000bf01270 */
[----:B------:R-:W-:-:S03]  /*2140*/  ISETP.GT.U32.AND P0, PT, R22, 0x1, PT ;  /* 0x000000011600780c */ /* 0x000fc60003f04070 */
[----:B------:R-:W-:-:S04]  /*2150*/  USEL UR4, UR51, 0x1, UP0 ;  /* 0x0000000133047887 */ /* 0x000fc80008000000 */
[----:B------:R-:W-:-:S04]  /*2160*/  UIADD3 UR4, UR50, UR51, -UR4 ;  /* 0x0000003332047290 */ /* 0x000fc8000fffe804 */
[----:B------:R-:W-:-:S04]  /*2170*/  USHF.L.U32 UR4, UR4, 0x3, URZ ;  /* 0x0000000304047899 */ /* 0x000fc8000800063f */
[----:B------:R-:W-:-:S04]  /*2180*/  ULOP3.LUT UR4, UR4, 0x18, URZ, 0xc0, !UPT ;  /* 0x0000001804047892 */ /* 0x000fc8000f8ec03f */
[----:B------:R-:W-:-:S04]  /*2190*/  UIADD3 UR4, UR53, 0x20, UR4 ;  /* 0x0000002035047890 */ /* 0x000fc8000fffe004 */
[----:B------:R-:W-:-:S09]  /*21a0*/  UPRMT UR4, URZ, 0x654, UR4 ;  /* 0x000006543f047896 */ /* 0x000fd20008000004 */
[----:B------:R-:W-:Y:S01]  /*21b0*/  SYNCS.ARRIVE.TRANS64.RED.A1T0 RZ, [UR4], RZ ;  /* 0x000000ffffff79a7 */ /* 0x000fe20008100404 */
[----:B------:R-:W-:Y:S05]  /*21c0*/  @P0 BRA `(.L_x_31) ;  /* 0x0000000000040947 */ /* 0x000fea0003800000 */
[----:B------:R-:W-:Y:S01]  /*21d0*/  BPT.TRAP 0x1 ;  /* 0x000000040000795c */ /* 0x000fe20000300000 */
.L_x_31:
[----:B------:R-:W-:Y:S01]  /*21e0*/  UIADD3 UR4, UR53, 0x200, URZ ;  /* 0x0000020035047890 */ /* 0x000fe2000fffe03f */
[----:B------:R-:W-:Y:S02]  /*21f0*/  R2UR UR46, R23 ;  /* 0x00000000172e72ca */ /* 0x000fe400000e0000 */
[----:B------:R-:W-:Y:S01]  /*2200*/  R2UR UR45, R93 ;  /* 0x000000005d2d72ca */ /* 0x000fe200000e0000 */
[----:B------:R-:W-:-:S06]  /*2210*/  ULOP3.LUT UP0, URZ, UR4, 0x1bf, URZ, 0xc0, !UPT ;  /* 0x000001bf043f7892 */ /* 0x000fcc000f80c03f */
[----:B------:R-:W-:-:S04]  /*2220*/  PLOP3.LUT P0, PT, PT, PT, UP0, 0x80, 0x0 ;  /* 0x000000000000781c */ /* 0x000fc80003f0f008 */
[----:B------:R-:W-:Y:S02]  /*2230*/  USHF.L.U32 UR46, UR46, 0x8, URZ ;  /* 0x000000082e2e7899 */ /* 0x000fe4000800063f */
[----:B------:R-:W-:-:S07]  /*2240*/  USHF.L.U32 UR45, UR45, 0x6, URZ ;  /* 0x000000062d2d7899 */ /* 0x000fce000800063f */
[----:B------:R-:W-:Y:S05]  /*2250*/  @!P0 BRA `(.L_x_33) ;  /* 0x00000000007c8947 */ /* 0x000fea0003800000 */
[----:B------:R-:W-:Y:S01]  /*2260*/  MOV R23, 0x0 ;  /* 0x0000000000177802 */ /* 0x000fe20000000f00 */
[----:B------:R-:W-:Y:S01]  /*2270*/  ULDC.64 UR4, c[0x4][0x80] ;  /* 0x0100200000047ab9 */ /* 0x000fe20000000a00 */
[----:B------:R-:W-:Y:S01]  /*2280*/  ULDC.64 UR6, c[0x4][0x10] ;  /* 0x0100040000067ab9 */ /* 0x000fe20000000a00 */
[----:B--23--:R-:W-:Y:S01]  /*2290*/  IMAD.U32 R4, RZ, RZ, UR4 ;  /* 0x00000004ff047e24 */ /* 0x00cfe2000f8e00ff */
[----:B------:R2:W3:Y:S01]  /*22a0*/  LDC.64 R14, c[0x4][R23] ;  /* 0x01000000170e7b82 */ /* 0x0004e20000000a00 */
[----:B------:R-:W-:Y:S01]  /*22b0*/  MOV R5, UR5 ;  /* 0x0000000500057c02 */ /* 0x000fe20008000f00 */
[----:B------:R-:W-:Y:S01]  /*22c0*/  ULDC.64 UR4, c[0x4][0x88] ;  /* 0x0100220000047ab9 */ /* 0x000fe20000000a00 */
[----:B------:R-:W-:Y:S02]  /*22d0*/  IMAD.U32 R10, RZ, RZ, UR6 ;  /* 0x00000006ff0a7e24 */ /* 0x000fe4000f8e00ff */
[----:B------:R-:W-:Y:S02]  /*22e0*/  IMAD.U32 R6, RZ, RZ, UR4 ;  /* 0x00000004ff067e24 */ /* 0x000fe4000f8e00ff */
[----:B------:R-:W-:-:S02]  /*22f0*/  IMAD.U32 R7, RZ, RZ, UR5 ;  /* 0x00000005ff077e24 */ /* 0x000fc4000f8e00ff */
[----:B------:R-:W-:Y:S02]  /*2300*/  IMAD.U32 R11, RZ, RZ, UR7 ;  /* 0x00000007ff0b7e24 */ /* 0x000fe4000f8e00ff */
[----:B------:R-:W-:Y:S02]  /*2310*/  IMAD.MOV.U32 R8, RZ, RZ, 0x70 ;  /* 0x00000070ff087424 */ /* 0x000fe400078e00ff */
[----:B------:R-:W-:Y:S02]  /*2320*/  IMAD.MOV.U32 R12, RZ, RZ, 0x1 ;  /* 0x00000001ff0c7424 */ /* 0x000fe400078e00ff */
[----:B--2---:R-:W-:-:S07]  /*2330*/  IMAD.MOV.U32 R13, RZ, RZ, RZ ;  /* 0x000000ffff0d7224 */ /* 0x004fce00078e00ff */
[----:B------:R-:W-:-:S07]  /*2340*/  LEPC R20, `(.L_x_34) ;  /* 0x000000001014794e */ /* 0x000fce0000000000 */
[----:B-1-3-5:R-:W-:Y:S05]  /*2350*/  CALL.ABS.NOINC R14 ;  /* 0x000000000e007343 */ /* 0x02afea0003c00000 */
.L_x_34:
[----:B------:R1:W2:Y:S01]  /*2360*/  LDC.64 R14, c[0x4][R23] ;  /* 0x01000000170e7b82 */ /* 0x0002a20000000a00 */
[----:B------:R-:W-:Y:S01]  /*2370*/  ULDC.64 UR4, c[0x4][0x80] ;  /* 0x0100200000047ab9 */ /* 0x000fe20000000a00 */
[----:B------:R-:W-:Y:S01]  /*2380*/  ULDC.64 UR6, c[0x4][0x10] ;  /* 0x0100040000067ab9 */ /* 0x000fe20000000a00 */
[----:B------:R-:W-:Y:S01]  /*2390*/  MOV R4, UR4 ;  /* 0x0000000400047c02 */ /* 0x000fe20008000f00 */
[----:B------:R-:W-:Y:S01]  /*23a0*/  IMAD.U32 R5, RZ, RZ, UR5 ;  /* 0x00000005ff057e24 */ /* 0x000fe2000f8e00ff */
[----:B------:R-:W-:Y:S01]  /*23b0*/  ULDC.64 UR4, c[0x4][0x88] ;  /* 0x0100220000047ab9 */ /* 0x000fe20000000a00 */
[----:B------:R-:W-:Y:S01]  /*23c0*/  IMAD.U32 R10, RZ, RZ, UR6 ;  /* 0x00000006ff0a7e24 */ /* 0x000fe2000f8e00ff */
[----:B------:R-:W-:Y:S01]  /*23d0*/  MOV R13, RZ ;  /* 0x000000ff000d7202 */ /* 0x000fe20000000f00 */
[----:B------:R-:W-:Y:S02]  /*23e0*/  IMAD.U32 R6, RZ, RZ, UR4 ;  /* 0x00000004ff067e24 */ /* 0x000fe4000f8e00ff */
[----:B------:R-:W-:-:S02]  /*23f0*/  IMAD.U32 R7, RZ, RZ, UR5 ;  /* 0x00000005ff077e24 */ /* 0x000fc4000f8e00ff */
[----:B------:R-:W-:Y:S02]  /*2400*/  IMAD.U32 R11, RZ, RZ, UR7 ;  /* 0x00000007ff0b7e24 */ /* 0x000fe4000f8e00ff */
[----:B------:R-:W-:Y:S02]  /*2410*/  IMAD.MOV.U32 R8, RZ, RZ, 0x70 ;  /* 0x00000070ff087424 */ /* 0x000fe400078e00ff */
[----:B-1----:R-:W-:-:S07]  /*2420*/  IMAD.MOV.U32 R12, RZ, RZ, 0x1 ;  /* 0x00000001ff0c7424 */ /* 0x002fce00078e00ff */
[----:B------:R-:W-:-:S07]  /*2430*/  LEPC R20, `(.L_x_33) ;  /* 0x000000001014794e */ /* 0x000fce0000000000 */
[----:B--2---:R-:W-:Y:S05]  /*2440*/  CALL.ABS.NOINC R14 ;  /* 0x000000000e007343 */ /* 0x004fea0003c00000 */
.L_x_33:
[----:B------:R-:W-:Y:S02]  /*2450*/  ULDC.64 UR4, c[0x0][0x590] ;  /* 0x0001640000047ab9 */ /* 0x000fe40000000a00 */
[----:B------:R-:W-:Y:S02]  /*2460*/  IMAD.U32 R95, RZ, RZ, UR4 ;  /* 0x00000004ff5f7e24 */ /* 0x000fe4000f8e00ff */
[----:B------:R-:W-:-:S03]  /*2470*/  IMAD.U32 R96, RZ, RZ, UR5 ;  /* 0x00000005ff607e24 */ /* 0x000fc6000f8e00ff */
[----:B------:R-:W-:-:S04]  /*2480*/  ISETP.NE.U32.AND P0, PT, R95, RZ, PT ;  /* 0x000000ff5f00720c */ /* 0x000fc80003f05070 */
[----:B------:R-:W-:-:S13]  /*2490*/  ISETP.NE.AND.EX P0, PT, R96, RZ, PT, P0 ;  /* 0x000000ff6000720c */ /* 0x000fda0003f05300 */
[----:B------:R-:W-:Y:S05]  /*24a0*/  @!P0 BRA `(.L_x_35) ;  /* 0x0000000000348947 */ /* 0x000fea0003800000 */
[----:B------:R-:W-:Y:S02]  /*24b0*/  ULDC.64 UR4, c[0x0][0x588] ;  /* 0x0001620000047ab9 */ /* 0x000fe40000000a00 */
[----:B------:R-:W-:-:S04]  /*24c0*/  ISETP.NE.U32.AND P1, PT, RZ, UR4, PT ;  /* 0x00000004ff007c0c */ /* 0x000fc8000bf25070 */
[----:B------:R-:W-:-:S13]  /*24d0*/  ISETP.NE.AND.EX P1, PT, RZ, UR5, PT, P1 ;  /* 0x00000005ff007c0c */ /* 0x000fda000bf25310 */
[----:B------:R-:W-:Y:S05]  /*24e0*/  @!P1 BRA `(.L_x_36) ;  /* 0x0000000000189947 */ /* 0x000fea0003800000 */
[----:B--23--:R-:W2:Y:S01]  /*24f0*/  LDC.64 R4, c[0x0][0x588] ;  /* 0x00016200ff047b82 */ /* 0x00cea20000000a00 */
[----:B------:R-:W-:-:S04]  /*2500*/  IMAD R3, R95, UR47, RZ ;  /* 0x0000002f5f037c24 */ /* 0x000fc8000f8e02ff */
[----:B--2---:R-:W-:-:S05]  /*2510*/  IMAD.WIDE R4, R3, 0x4, R4 ;  /* 0x0000000403047825 */ /* 0x004fca00078e0204 */
[----:B-----5:R4:W5:Y:S01]  /*2520*/  LDG.E R90, desc[UR42][R4.64] ;  /* 0x0000002a045a7981 */ /* 0x020962000c1e1900 */
[----:B------:R-:W-:Y:S01]  /*2530*/  IMAD.MOV.U32 R88, RZ, RZ, 0x1 ;  /* 0x00000001ff587424 */ /* 0x000fe200078e00ff */
[----:B------:R-:W-:Y:S06]  /*2540*/  BRA `(.L_x_35) ;  /* 0x00000000000c7947 */ /* 0x000fec0003800000 */
.L_x_36:
[----:B------:R-:W-:Y:S01]  /*2550*/  ULDC UR4, c[0x0][0x580] ;  /* 0x0001600000047ab9 */ /* 0x000fe20000000800 */
[----:B------:R-:W-:Y:S02]  /*2560*/  IMAD.MOV.U32 R88, RZ, RZ, 0x1 ;  /* 0x00000001ff587424 */ /* 0x000fe400078e00ff */
[----:B-----5:R-:W-:-:S07]  /*2570*/  IMAD.U32 R90, RZ, RZ, UR4 ;  /* 0x00000004ff5a7e24 */ /* 0x020fce000f8e00ff */
.L_x_35:
[----:B------:R-:W1:Y:S02]  /*2580*/  LDC.64 R6, c[0x0][0x5b0] ;  /* 0x00016c00ff067b82 */ /* 0x000e640000000a00 */
[----:B-1----:R-:W-:-:S04]  /*2590*/  ISETP.NE.U32.AND P1, PT, R6, RZ, PT ;  /* 0x000000ff0600720c */ /* 0x002fc80003f25070 */
[----:B------:R-:W-:-:S13]  /*25a0*/  ISETP.NE.AND.EX P1, PT, R7, RZ, PT, P1 ;  /* 0x000000ff0700720c */ /* 0x000fda0003f25310 */
[----:B------:R-:W-:Y:S05]  /*25b0*/  @!P1 BRA `(.L_x_37) ;  /* 0x00000000002c9947 */ /* 0x000fea0003800000 */
[----:B------:R-:W-:Y:S02]  /*25c0*/  ULDC.64 UR4, c[0x0][0x5a8] ;  /* 0x00016a0000047ab9 */ /* 0x000fe40000000a00 */
[----:B------:R-:W-:-:S04]  /*25d0*/  ISETP.NE.U32.AND P1, PT, RZ, UR4, PT ;  /* 0x00000004ff007c0c */ /* 0x000fc8000bf25070 */
[----:B------:R-:W-:-:S13]  /*25e0*/  ISETP.NE.AND.EX P1, PT, RZ, UR5, PT, P1 ;  /* 0x00000005ff007c0c */ /* 0x000fda000bf25310 */
[----:B------:R-:W-:Y:S05]  /*25f0*/  @!P1 BRA `(.L_x_38) ;  /* 0x0000000000149947 */ /* 0x000fea0003800000 */
[----:B--234-:R-:W1:Y:S01]  /*2600*/  LDC.64 R4, c[0x0][0x5a8] ;  /* 0x00016a00ff047b82 */ /* 0x01ce620000000a00 */
[----:B------:R-:W-:-:S04]  /*2610*/  IMAD R3, R6, UR47, RZ ;  /* 0x0000002f06037c24 */ /* 0x000fc8000f8e02ff */
[----:B-1----:R-:W-:-:S05]  /*2620*/  IMAD.WIDE R4, R3, 0x4, R4 ;  /* 0x0000000403047825 */ /* 0x002fca00078e0204 */
[----:B-----5:R1:W5:Y:S01]  /*2630*/  LDG.E R91, desc[UR42][R4.64] ;  /* 0x0000002a045b7981 */ /* 0x020362000c1e1900 */
[----:B------:R-:W-:Y:S05]  /*2640*/  BRA `(.L_x_37) ;  /* 0x0000000000087947 */ /* 0x000fea0003800000 */
.L_x_38:
[----:B------:R-:W-:Y:S02]  /*2650*/  ULDC UR4, c[0x0][0x5a0] ;  /* 0x0001680000047ab9 */ /* 0x000fe40000000800 */
[----:B-----5:R-:W-:-:S07]  /*2660*/  IMAD.U32 R91, RZ, RZ, UR4 ;  /* 0x00000004ff5b7e24 */ /* 0x020fce000f8e00ff */
.L_x_37:
[----:B------:R-:W-:Y:S01]  /*2670*/  ULDC.64 UR4, c[0x0][0x588] ;  /* 0x0001620000047ab9 */ /* 0x000fe20000000a00 */
[----:B------:R-:W-:Y:S01]  /*2680*/  ISETP.NE.U32.AND P1, PT, R95, RZ, PT ;  /* 0x000000ff5f00720c */ /* 0x000fe20003f25070 */
[----:B------:R-:W-:Y:S02]  /*2690*/  UISETP.NE.U32.AND UP0, UPT, UR4, URZ, UPT ;  /* 0x0000003f0400728c */ /* 0x000fe4000bf05070 */
[----:B------:R-:W-:Y:S01]  /*26a0*/  ISETP.NE.U32.AND P3, PT, RZ, UR4, PT ;  /* 0x00000004ff007c0c */ /* 0x000fe2000bf65070 */
[----:B--23--:R-:W-:Y:S01]  /*26b0*/  IMAD.MOV.U32 R3, RZ, RZ, 0x1 ;  /* 0x00000001ff037424 */ /* 0x00cfe200078e00ff */
[----:B------:R-:W-:Y:S01]  /*26c0*/  ISETP.NE.AND.EX P4, PT, R96, RZ, PT, P1 ;  /* 0x000000ff6000720c */ /* 0x000fe20003f85310 */
[----:B------:R-:W-:Y:S02]  /*26d0*/  UISETP.NE.AND.EX UP0, UPT, UR5, URZ, UPT, UP0 ;  /* 0x0000003f0500728c */ /* 0x000fe4000bf05300 */
[----:B------:R-:W-:Y:S02]  /*26e0*/  ISETP.NE.AND.EX P3, PT, RZ, UR5, PT, P3 ;  /* 0x00000005ff007c0c */ /* 0x000fe4000bf65330 */
[----:B------:R-:W-:-:S02]  /*26f0*/  MOV R0, 0x1 ;  /* 0x0000000100007802 */ /* 0x000fc40000000f00 */
[----:B------:R-:W-:-:S04]  /*2700*/  PLOP3.LUT P2, PT, PT, PT, UP0, 0x80, 0x0 ;  /* 0x000000000000781c */ /* 0x000fc80003f4f008 */
[----:B------:R-:W-:-:S05]  /*2710*/  PLOP3.LUT P2, PT, P2, PT, PT, 0x8, 0x0 ;  /* 0x000000000000781c */ /* 0x000fca000174e170 */
[----:B------:R-:W-:Y:S08]  /*2720*/  @P3 BRA P4, `(.L_x_39) ;  /* 0x0000000000283947 */ /* 0x000ff00002000000 */
[----:B------:R-:W-:Y:S04]  /*2730*/  BSSY B0, `(.L_x_40) ;  /* 0x0000008000007945 */ /* 0x000fe80003800000 */
[----:B------:R-:W-:Y:S05]  /*2740*/  @!P0 BRA `(.L_x_41) ;  /* 0x0000000000148947 */ /* 0x000fea0003800000 */
[----:B------:R-:W-:Y:S02]  /*2750*/  LOP3.LUT P4, RZ, R88, 0xff, RZ, 0xc0, !PT ;  /* 0x000000ff58ff7812 */ /* 0x000fe4000788c0ff */
[----:B------:R-:W-:-:S11]  /*2760*/  PLOP3.LUT P3, PT, P2, PT, PT, 0x80, 0x0 ;  /* 0x000000000000781c */ /* 0x000fd6000176f070 */
[----:B------:R-:W-:Y:S05]  /*2770*/  @!P4 BRA `(.L_x_42) ;  /* 0x00000000000cc947 */ /* 0x000fea0003800000 */
[----:B-----5:R-:W-:Y:S01]  /*2780*/  FSETP.EQ.AND P3, PT, R90, RZ, PT ;  /* 0x000000ff5a00720b */ /* 0x020fe20003f62000 */
[----:B------:R-:W-:-:S12]  /*2790*/  BRA `(.L_x_42) ;  /* 0x0000000000047947 */ /* 0x000fd80003800000 */
.L_x_41:
[----:B-----5:R-:W-:-:S13]  /*27a0*/  FSETP.EQ.AND P3, PT, R90, RZ, PT ;  /* 0x000000ff5a00720b */ /* 0x020fda0003f62000 */
.L_x_42:
[----:B------:R-:W-:Y:S05]  /*27b0*/  BSYNC B0 ;  /* 0x0000000000007941 */ /* 0x000fea0003800000 */
.L_x_40:
[----:B------:R-:W-:-:S07]  /*27c0*/  SEL R3, RZ, 0x1, P3 ;  /* 0x00000001ff037807 */ /* 0x000fce0001800000 */
.L_x_39:
[----:B------:R-:W-:Y:S04]  /*27d0*/  BSSY B0, `(.L_x_43) ;  /* 0x0000007000007945 */ /* 0x000fe80003800000 */
[----:B------:R-:W-:Y:S05]  /*27e0*/  @!P0 BRA `(.L_x_44) ;  /* 0x0000000000108947 */ /* 0x000fea0003800000 */
[----:B------:R-:W-:-:S13]  /*27f0*/  LOP3.LUT P0, RZ, R88, 0xff, RZ, 0xc0, !PT ;  /* 0x000000ff58ff7812 */ /* 0x000fda000780c0ff */
[----:B------:R-:W-:Y:S05]  /*2800*/  @!P0 BRA `(.L_x_45) ;  /* 0x00000000000c8947 */ /* 0x000fea0003800000 */
[----:B-----5:R-:W-:Y:S01]  /*2810*/  FSETP.EQ.AND P2, PT, R90, RZ, PT ;  /* 0x000000ff5a00720b */ /* 0x020fe20003f42000 */
[----:B------:R-:W-:-:S12]  /*2820*/  BRA `(.L_x_45) ;  /* 0x0000000000047947 */ /* 0x000fd80003800000 */
.L_x_44:
[----:B-----5:R-:W-:-:S13]  /*2830*/  FSETP.EQ.AND P2, PT, R90, RZ, PT ;  /* 0x000000ff5a00720b */ /* 0x020fda0003f42000 */
.L_x_45:
[----:B------:R-:W-:Y:S05]  /*2840*/  BSYNC B0 ;  /* 0x0000000000007941 */ /* 0x000fea0003800000 */
.L_x_43:
[----:B-1--4-:R-:W-:Y:S01]  /*2850*/  PRMT R4, R3, 0x9910, RZ ;  /* 0x0000991003047816 */ /* 0x012fe200000000ff */
[----:B------:R-:W-:Y:S01]  /*2860*/  BSSY B0, `(.L_x_46) ;  /* 0x000002a000007945 */ /* 0x000fe20003800000 */
[----:B------:R-:W-:Y:S01]  /*2870*/  LOP3.LUT R89, R89, 0x1, RZ, 0x3c, !PT ;  /* 0x0000000159597812 */ /* 0x000fe200078e3cff */
[----:B------:R-:W-:Y:S01]  /*2880*/  IMAD.MOV.U32 R3, RZ, RZ, RZ ;  /* 0x000000ffff037224 */ /* 0x000fe200078e00ff */
[----:B------:R-:W-:Y:S02]  /*2890*/  ISETP.NE.AND P0, PT, R4, RZ, PT ;  /* 0x000000ff0400720c */ /* 0x000fe40003f05270 */
[----:B------:R-:W-:Y:S02]  /*28a0*/  CS2R R10, SRZ ;  /* 0x00000000000a7805 */ /* 0x000fe4000001ff00 */
[----:B------:R-:W-:Y:S02]  /*28b0*/  CS2R R8, SRZ ;  /* 0x0000000000087805 */ /* 0x000fe4000001ff00 */
[----:B------:R-:W-:-:S02]  /*28c0*/  CS2R R6, SRZ ;  /* 0x0000000000067805 */ /* 0x000fc4000001ff00 */
[----:B------:R-:W-:-:S05]  /*28d0*/  CS2R R4, SRZ ;  /* 0x0000000000047805 */ /* 0x000fca000001ff00 */
[----:B------:R-:W-:Y:S05]  /*28e0*/  @!P0 BRA `(.L_x_47) ;  /* 0x0000000000848947 */ /* 0x000fea0003800000 */
[----:B------:R-:W-:-:S13]  /*28f0*/  ISETP.NE.AND P3, PT, R94, 0x3, PT ;  /* 0x000000035e00780c */ /* 0x000fda0003f65270 */
[----:B------:R-:W-:Y:S05]  /*2900*/  @!P3 BRA `(.L_x_48) ;  /* 0x000000000004b947 */ /* 0x000fea0003800000 */
[----:B------:R-:W-:Y:S01]  /*2910*/  BPT.TRAP 0x1 ;  /* 0x000000040000795c */ /* 0x000fe20000300000 */
.L_x_48:
[----:B------:R-:W-:Y:S01]  /*2920*/  SHF.L.U32 R4, R89, 0x1f, RZ ;  /* 0x0000001f59047819 */ /* 0x000fe200000006ff */
[----:B------:R-:W-:Y:S01]  /*2930*/  BSSY B1, `(.L_x_49) ;  /* 0x0000005000017945 */ /* 0x000fe20003800000 */
[----:B------:R-:W-:Y:S02]  /*2940*/  IMAD.MOV.U32 R3, RZ, RZ, 0x1 ;  /* 0x00000001ff037424 */ /* 0x000fe400078e00ff */
[----:B------:R-:W1:Y:S01]  /*2950*/  SYNCS.PHASECHK.TRANS64.TRYWAIT P3, [UR53+0x40], R4 ;  /* 0x00004004ff0075a7 */ /* 0x000e620008060175 */
[----:B------:R-:W-:Y:S01]  /*2960*/  IMAD.MOV.U32 R10, RZ, RZ, RZ ;  /* 0x000000ffff0a7224 */ /* 0x000fe200078e00ff */
[----:B-1----:R-:W-:Y:S06]  /*2970*/  @!P3 BRA `(.L_x_50) ;  /* 0x000000500034b947 */ /* 0x002fec0003800000 */
.L_x_164:
[----:B------:R-:W-:Y:S05]  /*2980*/  BSYNC B1 ;  /* 0x0000000000017941 */ /* 0x000fea0003800000 */
.L_x_49:
[----:B------:R-:W-:Y:S02]  /*2990*/  CS2R R8, SRZ ;  /* 0x0000000000087805 */ /* 0x000fe4000001ff00 */
[----:B------:R-:W-:Y:S02]  /*29a0*/  CS2R R6, SRZ ;  /* 0x0000000000067805 */ /* 0x000fe4000001ff00 */
[----:B-1----:R-:W-:Y:S01]  /*29b0*/  CS2R R4, SRZ ;  /* 0x0000000000047805 */ /* 0x002fe2000001ff00 */
[----:B------:R-:W-:Y:S06]  /*29c0*/  @P2 BRA `(.L_x_47) ;  /* 0x00000000004c2947 */ /* 0x000fec0003800000 */
[C---:B------:R-:W-:Y:S01]  /*29d0*/  IMAD.SHL.U32 R4, R18.reuse, 0x10, RZ ;  /* 0x0000001012047824 */ /* 0x040fe200078e00ff */
[----:B------:R-:W-:Y:S01]  /*29e0*/  SHF.R.U32.HI R7, RZ, 0x1, R18 ;  /* 0x00000001ff077819 */ /* 0x000fe20000011612 */
[C---:B------:R-:W-:Y:S01]  /*29f0*/  IMAD.SHL.U32 R5, R18.reuse, 0x20, RZ ;  /* 0x0000002012057824 */ /* 0x040fe200078e00ff */
[C---:B------:R-:W-:Y:S01]  /*2a00*/  LOP3.LUT P3, RZ, R18.reuse, 0x4, RZ, 0xc0, !PT ;  /* 0x0000000412ff7812 */ /* 0x040fe2000786c0ff */
[----:B------:R-:W-:Y:S01]  /*2a10*/  IMAD.SHL.U32 R9, R18, 0x4, RZ ;  /* 0x0000000412097824 */ /* 0x000fe200078e00ff */
[----:B------:R-:W-:Y:S01]  /*2a20*/  LOP3.LUT R4, R4, 0xe00, RZ, 0xc0, !PT ;  /* 0x00000e0004047812 */ /* 0x000fe200078ec0ff */
[----:B------:R-:W-:Y:S05]  /*2a30*/  WARPSYNC.ALL ;  /* 0x0000000000007948 */ /* 0x000fea0003800000 */
[----:B------:R-:W-:-:S02]  /*2a40*/  LOP3.LUT R6, R5, 0xc0, RZ, 0xc0, !PT ;  /* 0x000000c005067812 */ /* 0x000fc400078ec0ff */
[----:B------:R-:W-:Y:S02]  /*2a50*/  LOP3.LUT R4, R4, 0x20, R5, 0xf8, !PT ;  /* 0x0000002004047812 */ /* 0x000fe400078ef805 */
[----:B------:R-:W-:Y:S02]  /*2a60*/  LOP3.LUT R6, R6, 0x8, R7, 0xf8, !PT ;  /* 0x0000000806067812 */ /* 0x000fe400078ef807 */
[----:B------:R-:W-:Y:S02]  /*2a70*/  LOP3.LUT R4, R4, 0x100, R5, 0xf8, !PT ;  /* 0x0000010004047812 */ /* 0x000fe400078ef805 */
[----:B------:R-:W-:-:S04]  /*2a80*/  LOP3.LUT R9, R6, 0x18, R9, 0x78, !PT ;  /* 0x0000001806097812 */ /* 0x000fc800078e7809 */
[----:B------:R-:W-:-:S04]  /*2a90*/  LOP3.LUT R4, R4, R9, RZ, 0xfc, !PT ;  /* 0x0000000904047212 */ /* 0x000fc800078efcff */
[----:B------:R-:W-:-:S04]  /*2aa0*/  LEA R4, R4, UR53, 0x1 ;  /* 0x0000003504047c11 */ /* 0x000fc8000f8e08ff */
[C---:B------:R-:W-:Y:S01]  /*2ab0*/  IADD3 R8, R4.reuse, 0x220, RZ ;  /* 0x0000022004087810 */ /* 0x040fe20007ffe0ff */
[----:B------:R-:W-:-:S04]  /*2ac0*/  VIADD R5, R4, 0x200 ;  /* 0x0000020004057836 */ /* 0x000fc80000000000 */
[----:B------:R-:W-:Y:S02]  /*2ad0*/  @P3 VIADD R8, R5, 0xffffffe0 ;  /* 0xffffffe005083836 */ /* 0x000fe40000000000 */
[----:B------:R-:W1:Y:S04]  /*2ae0*/  LDSM.16.M88.4 R4, [R4+0x200] ;  /* 0x000200000404783b */ /* 0x000e680000000200 */
[----:B------:R-:W2:Y:S02]  /*2af0*/  LDSM.16.M88.4 R8, [R8] ;  /* 0x000000000808783b */ /* 0x000ea40000000200 */
.L_x_47:
[----:B------:R-:W-:Y:S05]  /*2b00*/  BSYNC B0 ;  /* 0x0000000000007941 */ /* 0x000fea0003800000 */
.L_x_46:
[----:B-1----:R-:W-:Y:S02]  /*2b10*/  HADD2.F32 R15, -RZ, R4.H1_H1 ;  /* 0x30000004ff0f7230 */ /* 0x002fe40000004100 */
[C---:B-----5:R-:W-:Y:S01]  /*2b20*/  FMUL R12, R91.reuse, R57 ;  /* 0x000000395b0c7220 */ /* 0x060fe20000400000 */
[--C-:B------:R-:W-:Y:S02]  /*2b30*/  HADD2.F32 R23, -RZ, R5.reuse.H1_H1 ;  /* 0x30000005ff177230 */ /* 0x100fe40000004100 */
[C---:B------:R-:W-:Y:S01]  /*2b40*/  FMUL R20, R91.reuse, R59 ;  /* 0x0000003b5b147220 */ /* 0x040fe20000400000 */
[----:B------:R-:W-:Y:S02]  /*2b50*/  HADD2.F32 R21, -RZ, R5.H0_H0 ;  /* 0x20000005ff157230 */ /* 0x000fe40000004100 */
[C---:B------:R-:W-:Y:S01]  /*2b60*/  FFMA R14, R90.reuse, R15, R12 ;  /* 0x0000000f5a0e7223 */ /* 0x040fe2000000000c */
[----:B------:R-:W-:Y:S02]  /*2b70*/  HADD2.F32 R15, -RZ, R6.H1_H1 ;  /* 0x30000006ff0f7230 */ /* 0x000fe40000004100 */
[C---:B------:R-:W-:Y:S01]  /*2b80*/  FMUL R12, R91.reuse, R61 ;  /* 0x0000003d5b0c7220 */ /* 0x040fe20000400000 */
[----:B------:R-:W-:Y:S01]  /*2b90*/  FFMA R57, R90, R23, R20 ;  /* 0x000000175a397223 */ /* 0x000fe20000000014 */
[C---:B------:R-:W-:Y:S01]  /*2ba0*/  FMUL R93, R91.reuse, R56 ;  /* 0x000000385b5d7220 */ /* 0x040fe20000400000 */
[----:B------:R-:W-:Y:S01]  /*2bb0*/  FMUL R58, R91, R58 ;  /* 0x0000003a5b3a7220 */ /* 0x000fe20000400000 */
[----:B------:R-:W-:-:S02]  /*2bc0*/  HADD2.F32 R23, -RZ, R7.H1_H1 ;  /* 0x30000007ff177230 */ /* 0x000fc40000004100 */
[C---:B------:R-:W-:Y:S01]  /*2bd0*/  FFMA R20, R90.reuse, R15, R12 ;  /* 0x0000000f5a147223 */ /* 0x040fe2000000000c */
[C---:B------:R-:W-:Y:S01]  /*2be0*/  FMUL R56, R91.reuse, R63 ;  /* 0x0000003f5b387220 */ /* 0x040fe20000400000 */
[----:B--2---:R-:W-:Y:S02]  /*2bf0*/  HADD2.F32 R15, -RZ, R8.H1_H1 ;  /* 0x30000008ff0f7230 */ /* 0x004fe40000004100 */
[C---:B------:R-:W-:Y:S01]  /*2c00*/  FMUL R12, R91.reuse, R65 ;  /* 0x000000415b0c7220 */ /* 0x040fe20000400000 */
[C---:B------:R-:W-:Y:S01]  /*2c10*/  FFMA R58, R90.reuse, R21, R58 ;  /* 0x000000155a3a7223 */ /* 0x040fe2000000003a */
[----:B------:R-:W-:Y:S02]  /*2c20*/  HADD2.F32 R13, -RZ, R4.H0_H0 ;  /* 0x20000004ff0d7230 */ /* 0x000fe40000004100 */
[C---:B------:R-:W-:Y:S01]  /*2c30*/  FFMA R61, R90.reuse, R23, R56 ;  /* 0x000000175a3d7223 */ /* 0x040fe20000000038 */
[----:B------:R-:W-:Y:S02]  /*2c40*/  HADD2.F32 R21, -RZ, R7.H0_H0 ;  /* 0x20000007ff157230 */ /* 0x000fe40000004100 */
[----:B------:R-:W-:Y:S01]  /*2c50*/  FMUL R62, R91, R62 ;  /* 0x0000003e5b3e7220 */ /* 0x000fe20000400000 */
[----:B------:R-:W-:Y:S01]  /*2c60*/  FFMA R56, R90, R15, R12 ;  /* 0x0000000f5a387223 */ /* 0x000fe2000000000c */
[----:B------:R-:W-:-:S02]  /*2c70*/  IMAD.SHL.U32 R15, R18, 0x10, RZ ;  /* 0x00000010120f7824 */ /* 0x000fc400078e00ff */
[C---:B------:R-:W-:Y:S01]  /*2c80*/  FFMA R93, R90.reuse, R13, R93 ;  /* 0x0000000d5a5d7223 */ /* 0x040fe2000000005d */
[----:B------:R-:W-:Y:S01]  /*2c90*/  FFMA R62, R90, R21, R62 ;  /* 0x000000155a3e7223 */ /* 0x000fe2000000003e */
[C---:B------:R-:W-:Y:S01]  /*2ca0*/  FMUL R59, R91.reuse, R60 ;  /* 0x0000003c5b3b7220 */ /* 0x040fe20000400000 */
[----:B------:R-:W-:Y:S02]  /*2cb0*/  HADD2.F32 R13, -RZ, R6.H0_H0 ;  /* 0x20000006ff0d7230 */ /* 0x000fe40000004100 */
[C---:B------:R-:W-:Y:S01]  /*2cc0*/  FMUL R63, R91.reuse, R64 ;  /* 0x000000405b3f7220 */ /* 0x040fe20000400000 */
[--C-:B------:R-:W-:Y:S02]  /*2cd0*/  HADD2.F32 R21, -RZ, R9.reuse.H0_H0 ;  /* 0x20000009ff157230 */ /* 0x100fe40000004100 */
[C---:B------:R-:W-:Y:S01]  /*2ce0*/  FMUL R66, R91.reuse, R66 ;  /* 0x000000425b427220 */ /* 0x040fe20000400000 */
[----:B------:R-:W-:Y:S02]  /*2cf0*/  HADD2.F32 R23, -RZ, R9.H1_H1 ;  /* 0x30000009ff177230 */ /* 0x000fe40000004100 */
[----:B------:R-:W-:Y:S01]  /*2d00*/  FMUL R60, R91, R67 ;  /* 0x000000435b3c7220 */ /* 0x000fe20000400000 */
[----:B------:R-:W-:Y:S01]  /*2d10*/  IMAD.SHL.U32 R65, R18, 0x20, RZ ;  /* 0x0000002012417824 */ /* 0x000fe200078e00ff */
[----:B------:R-:W-:Y:S01]  /*2d20*/  LOP3.LUT R64, R15, 0xe00, RZ, 0xc0, !PT ;  /* 0x00000e000f407812 */ /* 0x000fe200078ec0ff */
[----:B------:R-:W-:-:S02]  /*2d30*/  HADD2.F32 R15, -RZ, R10.H1_H1 ;  /* 0x3000000aff0f7230 */ /* 0x000fc40000004100 */
[C---:B------:R-:W-:Y:S01]  /*2d40*/  FMUL R12, R91.reuse, R69 ;  /* 0x000000455b0c7220 */ /* 0x040fe20000400000 */
[C---:B------:R-:W-:Y:S01]  /*2d50*/  FFMA R59, R90.reuse, R13, R59 ;  /* 0x0000000d5a3b7223 */ /* 0x040fe2000000003b */
[C---:B------:R-:W-:Y:S01]  /*2d60*/  FFMA R21, R90.reuse, R21, R66 ;  /* 0x000000155a157223 */ /* 0x040fe20000000042 */
[----:B------:R-:W-:Y:S01]  /*2d70*/  FFMA R60, R90, R23, R60 ;  /* 0x000000175a3c7223 */ /* 0x000fe2000000003c */
[----:B------:R-:W-:Y:S02]  /*2d80*/  HADD2.F32 R13, -RZ, R8.H0_H0 ;  /* 0x20000008ff0d7230 */ /* 0x000fe40000004100 */
[----:B------:R-:W-:Y:S01]  /*2d90*/  FMUL R23, R91, R68 ;  /* 0x000000445b177220 */ /* 0x000fe20000400000 */
[----:B------:R-:W-:Y:S01]  /*2da0*/  LOP3.LUT R66, R64, 0x20, R65, 0xf8, !PT ;  /* 0x0000002040427812 */ /* 0x000fe200078ef841 */
[----:B------:R-:W-:Y:S01]  /*2db0*/  FFMA R64, R90, R15, R12 ;  /* 0x0000000f5a407223 */ /* 0x000fe2000000000c */
[----:B------:R-:W-:Y:S01]  /*2dc0*/  SHF.R.U32.HI R68, RZ, 0x1, R18 ;  /* 0x00000001ff447819 */ /* 0x000fe20000011612 */
[----:B------:R-:W-:Y:S01]  /*2dd0*/  IMAD.SHL.U32 R69, R18, 0x4, RZ ;  /* 0x0000000412457824 */ /* 0x000fe200078e00ff */
[----:B------:R-:W-:Y:S01]  /*2de0*/  LOP3.LUT R67, R65, 0xc0, RZ, 0xc0, !PT ;  /* 0x000000c041437812 */ /* 0x000fe200078ec0ff */
[----:B------:R-:W-:Y:S01]  /*2df0*/  FFMA R63, R90, R13, R63 ;  /* 0x0000000d5a3f7223 */ /* 0x000fe2000000003f */
[----:B------:R-:W-:Y:S01]  /*2e00*/  LOP3.LUT R12, R18, 0xff, RZ, 0xc0, !PT ;  /* 0x000000ff120c7812 */ /* 0x000fe200078ec0ff */
[----:B------:R-:W-:Y:S01]  /*2e10*/  HADD2.F32 R13, -RZ, R10.H0_H0 ;  /* 0x2000000aff0d7230 */ /* 0x000fe20000004100 */
[----:B------:R-:W-:Y:S01]  /*2e20*/  LOP3.LUT R68, R67, 0x8, R68, 0xf8, !PT ;  /* 0x0000000843447812 */ /* 0x000fe200078ef844 */
[--C-:B------:R-:W-:Y:S01]  /*2e30*/  HADD2.F32 R15, -RZ, R11.reuse.H1_H1 ;  /* 0x3000000bff0f7230 */ /* 0x100fe20000004100 */
[----:B------:R-:W-:Y:S01]  /*2e40*/  LOP3.LUT R67, R66, 0x100, R65, 0xf8, !PT ;  /* 0x0000010042437812 */ /* 0x000fe200078ef841 */
[----:B------:R-:W-:Y:S01]  /*2e50*/  VIADD R12, R12, 0x1f ;  /* 0x0000001f0c0c7836 */ /* 0x000fe20000000000 */
[----:B------:R-:W-:Y:S01]  /*2e60*/  LOP3.LUT R68, R68, 0x18, R69, 0x78, !PT ;  /* 0x0000001844447812 */ /* 0x000fe200078e7845 */
[----:B------:R-:W-:Y:S01]  /*2e70*/  FFMA R23, R90, R13, R23 ;  /* 0x0000000d5a177223 */ /* 0x000fe20000000017 */
[----:B------:R-:W-:-:S02]  /*2e80*/  HADD2.F32 R13, -RZ, R11.H0_H0 ;  /* 0x2000000bff0d7230 */ /* 0x000fc40000004100 */
[C---:B------:R-:W-:Y:S01]  /*2e90*/  FMUL R65, R91.reuse, R70 ;  /* 0x000000465b417220 */ /* 0x040fe20000400000 */
[----:B------:R-:W-:Y:S01]  /*2ea0*/  ISETP.GT.U32.AND P3, PT, R12, 0x3e, PT ;  /* 0x0000003e0c00780c */ /* 0x000fe20003f64070 */
[----:B------:R-:W-:Y:S01]  /*2eb0*/  FMUL R66, R91, R71 ;  /* 0x000000475b427220 */ /* 0x000fe20000400000 */
[----:B------:R-:W-:Y:S01]  /*2ec0*/  LOP3.LUT R12, R67, R68, RZ, 0xfc, !PT ;  /* 0x00000044430c7212 */ /* 0x000fe200078efcff */
[----:B------:R-:W-:Y:S01]  /*2ed0*/  FFMA R65, R90, R13, R65 ;  /* 0x0000000d5a417223 */ /* 0x000fe20000000041 */
[----:B------:R-:W-:Y:S01]  /*2ee0*/  IMAD.MOV.U32 R13, RZ, RZ, 0x20 ;  /* 0x00000020ff0d7424 */ /* 0x000fe200078e00ff */
[----:B------:R-:W-:Y:S01]  /*2ef0*/  LOP3.LUT P4, RZ, R18, 0x4, RZ, 0xc0, !PT ;  /* 0x0000000412ff7812 */ /* 0x000fe2000788c0ff */
[----:B------:R-:W-:Y:S01]  /*2f00*/  FFMA R66, R90, R15, R66 ;  /* 0x0000000f5a427223 */ /* 0x000fe20000000042 */
[----:B------:R-:W-:Y:S01]  /*2f10*/  LEA R12, R12, UR53, 0x1 ;  /* 0x000000350c0c7c11 */ /* 0x000fe2000f8e08ff */
[----:B------:R-:W-:Y:S05]  /*2f20*/  WARPSYNC.ALL ;  /* 0x0000000000007948 */ /* 0x000fea0003800000 */
[----:B------:R-:W-:Y:S01]  /*2f30*/  F2FP.F16.F32.PACK_AB R71, R61, R62 ;  /* 0x0000003e3d47723e */ /* 0x000fe200000000ff */
[----:B------:R-:W-:Y:S01]  /*2f40*/  VIADD R62, R12, 0x200 ;  /* 0x000002000c3e7836 */ /* 0x000fe20000000000 */
[----:B------:R-:W-:Y:S01]  /*2f50*/  SEL R13, R13, 0xffffffe0, !P4 ;  /* 0xffffffe00d0d7807 */ /* 0x000fe20006000000 */
[----:B------:R-:W-:Y:S01]  /*2f60*/  BSSY B0, `(.L_x_51) ;  /* 0x0000019000007945 */ /* 0x000fe20003800000 */
[----:B------:R-:W-:-:S02]  /*2f70*/  F2FP.F16.F32.PACK_AB R68, R14, R93 ;  /* 0x0000005d0e44723e */ /* 0x000fc400000000ff */
[----:B------:R-:W-:Y:S02]  /*2f80*/  F2FP.F16.F32.PACK_AB R69, R57, R58 ;  /* 0x0000003a3945723e */ /* 0x000fe400000000ff */
[----:B------:R-:W-:Y:S02]  /*2f90*/  F2FP.F16.F32.PACK_AB R70, R20, R59 ;  /* 0x0000003b1446723e */ /* 0x000fe400000000ff */
[----:B------:R-:W-:Y:S02]  /*2fa0*/  F2FP.F16.F32.PACK_AB R56, R56, R63 ;  /* 0x0000003f3838723e */ /* 0x000fe400000000ff */
[----:B------:R-:W-:Y:S01]  /*2fb0*/  F2FP.F16.F32.PACK_AB R57, R60, R21 ;  /* 0x000000153c39723e */ /* 0x000fe200000000ff */
[----:B------:R1:W-:Y:S01]  /*2fc0*/  STSM.16.M88.4 [R12+0x200], R68 ;  /* 0x000200440c007844 */ /* 0x0003e20000000200 */
[----:B------:R-:W-:Y:S02]  /*2fd0*/  F2FP.F16.F32.PACK_AB R58, R64, R23 ;  /* 0x00000017403a723e */ /* 0x000fe400000000ff */
[----:B------:R-:W-:-:S02]  /*2fe0*/  F2FP.F16.F32.PACK_AB R59, R66, R65 ;  /* 0x00000041423b723e */ /* 0x000fc400000000ff */
[----:B------:R-:W-:-:S05]  /*2ff0*/  IADD3 R14, R62, R13, RZ ;  /* 0x0000000d3e0e7210 */ /* 0x000fca0007ffe0ff */
[----:B------:R1:W-:Y:S01]  /*3000*/  STSM.16.M88.4 [R14], R56 ;  /* 0x000000380e007844 */ /* 0x0003e20000000200 */
[----:B------:R-:W-:Y:S01]  /*3010*/  @!PT LDS RZ, [RZ] ;  /* 0x00000000fffff984 */ /* 0x000fe20000000800 */
[----:B------:R-:W-:Y:S01]  /*3020*/  @!PT LDS RZ, [RZ] ;  /* 0x00000000fffff984 */ /* 0x000fe20000000800 */
[----:B------:R-:W-:Y:S01]  /*3030*/  @!PT LDS RZ, [RZ] ;  /* 0x00000000fffff984 */ /* 0x000fe20000000800 */
[----:B------:R-:W-:Y:S01]  /*3040*/  @!PT LDS RZ, [RZ] ;  /* 0x00000000fffff984 */ /* 0x000fe20000000800 */
[----:B------:R2:W-:Y:S06]  /*3050*/  MEMBAR.ALL.CTA ;  /* 0x0000000000007992 */ /* 0x0005ec0000008000 */
[----:B--2---:R-:W2:Y:S02]  /*3060*/  FENCE.VIEW.ASYNC.S ;  /* 0x00000000000073c6 */ /* 0x004ea40000000000 */
[----:B--2---:R-:W-:Y:S06]  /*3070*/  BAR.SYNC.DEFER_BLOCKING 0x1, 0x100 ;  /* 0x0044000000007b1d */ /* 0x004fec0000010000 */
[----:B------:R-:W-:Y:S05]  /*3080*/  @P3 BRA `(.L_x_52) ;  /* 0x0000000000183947 */ /* 0x000fea0003800000 */
[----:B------:R-:W-:Y:S02]  /*3090*/  UIADD3 UR4, UP0, UR54, 0x4f0, URZ ;  /* 0x000004f036047890 */ /* 0x000fe4000ff1e03f */
[----:B------:R-:W-:Y:S02]  /*30a0*/  UIADD3 UR44, UR53, 0x200, URZ ;  /* 0x00000200352c7890 */ /* 0x000fe4000fffe03f */
[----:B------:R-:W-:-:S09]  /*30b0*/  UIADD3.X UR5, URZ, UR55, URZ, UP0, !UPT ;  /* 0x000000373f057290 */ /* 0x000fd200087fe43f */
[----:B------:R2:W-:Y:S01]  /*30c0*/  UTMASTG.3D [UR44], [UR4] ;  /* 0x0000002c040073b5 */ /* 0x0005e20008010000 */
[----:B------:R0:W-:Y:S01]  /*30d0*/  UTMACMDFLUSH ;  /* 0x00000000000079b7 */ /* 0x0001e20000000000 */
[----:B--2---:R-:W-:-:S04]  /*30e0*/  DEPBAR.LE SB0, 0x1 ;  /* 0x000080400000791a */ /* 0x004fc80000000000 */
.L_x_52:
[----:B------:R-:W-:Y:S05]  /*30f0*/  BSYNC B0 ;  /* 0x0000000000007941 */ /* 0x000fea0003800000 */
.L_x_51:
[----:B------:R-:W-:Y:S01]  /*3100*/  BAR.SYNC.DEFER_BLOCKING 0x1, 0x100 ;  /* 0x0044000000007b1d */ /* 0x000fe20000010000 */
[----:B------:R-:W-:-:S13]  /*3110*/  ISETP.NE.AND P5, PT, RZ, UR48, PT ;  /* 0x00000030ff007c0c */ /* 0x000fda000bfa5270 */
[----:B------:R-:W-:Y:S05]  /*3120*/  @!P5 BRA `(.L_x_53) ;  /* 0x000000000034d947 */ /* 0x000fea0003800000 */
[----:B------:R-:W-:Y:S04]  /*3130*/  BSSY B0, `(.L_x_54) ;  /* 0x0000009000007945 */ /* 0x000fe80003800000 */
[----:B------:R-:W-:Y:S05]  /*3140*/  @!P0 BRA `(.L_x_55) ;  /* 0x00000000001c8947 */ /* 0x000fea0003800000 */
[----:B------:R-:W-:-:S13]  /*3150*/  ISETP.NE.AND P5, PT, R94, 0x3, PT ;  /* 0x000000035e00780c */ /* 0x000fda0003fa5270 */
[----:B------:R-:W-:Y:S05]  /*3160*/  @!P5 BRA `(.L_x_56) ;  /* 0x000000000004d947 */ /* 0x000fea0003800000 */
[----:B------:R-:W-:Y:S01]  /*3170*/  BPT.TRAP 0x1 ;  /* 0x000000040000795c */ /* 0x000fe20000300000 */
.L_x_56:
[----:B------:R-:W-:-:S04]  /*3180*/  ULEA UR4, UR39, UR53, 0x3 ;  /* 0x0000003527047291 */ /* 0x000fc8000f8e183f */
[----:B------:R-:W-:-:S04]  /*3190*/  UIADD3 UR4, UR4, 0x60, URZ ;  /* 0x0000006004047890 */ /* 0x000fc8000fffe03f */
[----:B------:R-:W-:-:S09]  /*31a0*/  UPRMT UR4, UR52, 0x654, UR4 ;  /* 0x0000065434047896 */ /* 0x000fd20008000004 */
[----:B------:R-:W-:Y:S03]  /*31b0*/  SYNCS.ARRIVE.TRANS64.RED.A1T0 RZ, [UR4], RZ ;  /* 0x000000ffffff79a7 */ /* 0x000fe60008100404 */
.L_x_55:
[----:B------:R-:W-:Y:S05]  /*31c0*/  BSYNC B0 ;  /* 0x0000000000007941 */ /* 0x000fea0003800000 */
.L_x_54:
[----:B------:R-:W-:-:S04]  /*31d0*/  UIADD3 UR39, UR39, 0x1, URZ ;  /* 0x0000000127277890 */ /* 0x000fc8000fffe03f */
[----:B------:R-:W-:-:S04]  /*31e0*/  UISETP.NE.AND UP0, UPT, UR39, 0x4, UPT ;  /* 0x000000042700788c */ /* 0x000fc8000bf05270 */
[----:B------:R-:W-:-:S12]  /*31f0*/  USEL UR39, UR39, URZ, UP0 ;  /* 0x0000003f27277287 */ /* 0x000fd80008000000 */
.L_x_53:
[----:B------:R-:W-:Y:S04]  /*3200*/  BSSY B0, `(.L_x_57) ;  /* 0x0000014000007945 */ /* 0x000fe80003800000 */
[----:B------:R-:W-:Y:S05]  /*3210*/  @!P0 BRA `(.L_x_58) ;  /* 0x0000000000488947 */ /* 0x000fea0003800000 */
[----:B------:R-:W-:-:S13]  /*3220*/  ISETP.NE.AND P5, PT, R94, 0x3, PT ;  /* 0x000000035e00780c */ /* 0x000fda0003fa5270 */
[----:B------:R-:W-:Y:S05]  /*3230*/  @!P5 BRA `(.L_x_59) ;  /* 0x000000000004d947 */ /* 0x000fea0003800000 */
[----:B------:R-:W-:Y:S01]  /*3240*/  BPT.TRAP 0x1 ;  /* 0x000000040000795c */ /* 0x000fe20000300000 */
.L_x_59:
[----:B------:R-:W-:Y:S01]  /*3250*/  PLOP3.LUT P5, PT, PT, PT, PT, 0x8, 0x0 ;  /* 0x000000000000781c */ /* 0x000fe20003fae170 */
[C---:B-1----:R-:W-:Y:S01]  /*3260*/  @!P2 IMAD R14, R3.reuse, 0x2000, R62 ;  /* 0x00002000030ea824 */ /* 0x042fe200078e023e */
[----:B------:R-:W-:Y:S01]  /*3270*/  @!P2 PLOP3.LUT P5, PT, P4, PT, PT, 0x80, 0x0 ;  /* 0x000000000000a81c */ /* 0x000fe200027af070 */
[----:B------:R-:W-:Y:S01]  /*3280*/  BSSY B1, `(.L_x_60) ;  /* 0x0000007000017945 */ /* 0x000fe20003800000 */
[----:B------:R-:W-:Y:S01]  /*3290*/  LEA R20, R3, UR53, 0x3 ;  /* 0x0000003503147c11 */ /* 0x000fe2000f8e18ff */
[----:B------:R-:W-:Y:S01]  /*32a0*/  @!P2 VIADD R15, R14, 0x20 ;  /* 0x000000200e0fa836 */ /* 0x000fe20000000000 */
[----:B------:R-:W-:-:S09]  /*32b0*/  SHF.L.U32 R21, R89, 0x1f, RZ ;  /* 0x0000001f59157819 */ /* 0x000fd200000006ff */
[----:B------:R-:W-:Y:S01]  /*32c0*/  @P5 VIADD R15, R14, 0xffffffe0 ;  /* 0xffffffe00e0f5836 */ /* 0x000fe20000000000 */
[----:B------:R-:W1:Y:S02]  /*32d0*/  SYNCS.PHASECHK.TRANS64.TRYWAIT P5, [R20+URZ+0x40], R21 ;  /* 0x00004015140075a7 */ /* 0x000e6400080a017f */
[----:B-1----:R-:W-:Y:S05]  /*32e0*/  @!P5 BRA `(.L_x_61) ;  /* 0x0000004400f0d947 */ /* 0x002fea0003800000 */
.L_x_165:
[----:B------:R-:W-:Y:S05]  /*32f0*/  BSYNC B1 ;  /* 0x0000000000017941 */ /* 0x000fea0003800000 */
.L_x_60:
[----:B------:R-:W-:Y:S05]  /*3300*/  @!P2 WARPSYNC.ALL ;  /* 0x000000000000a948 */ /* 0x000fea0003800000 */
[----:B------:R2:W3:Y:S01]  /*3310*/  @!P2 LDSM.16.M88.4 R4, [R14] ;  /* 0x000000000e04a83b */ /* 0x0004e20000000200 */
[----:B------:R-:W-:-:S03]  /*3320*/  VIADD R3, R3, 0x1 ;  /* 0x0000000103037836 */ /* 0x000fc60000000000 */
[----:B------:R2:W4:Y:S04]  /*3330*/  @!P2 LDSM.16.M88.4 R8, [R15] ;  /* 0x000000000f08a83b */ /* 0x0005280000000200 */
.L_x_58:
[----:B------:R-:W-:Y:S05]  /*3340*/  BSYNC B0 ;  /* 0x0000000000007941 */ /* 0x000fea0003800000 */
.L_x_57:
[C---:B--2---:R-:W-:Y:S01]  /*3350*/  FMUL R15, R91.reuse, R24 ;  /* 0x000000185b0f7220 */ /* 0x044fe20000400000 */
[--C-:B-1-3--:R-:W-:Y:S02]  /*3360*/  HADD2.F32 R14, -RZ, R4.reuse.H0_H0 ;  /* 0x20000004ff0e7230 */ /* 0x10afe40000004100 */
[C---:B------:R-:W-:Y:S01]  /*3370*/  FMUL R21, R91.reuse, R26 ;  /* 0x0000001a5b157220 */ /* 0x040fe20000400000 */
[----:B------:R-:W-:Y:S02]  /*3380*/  HADD2.F32 R20, -RZ, R4.H1_H1 ;  /* 0x30000004ff147230 */ /* 0x000fe40000004100 */
[C---:B------:R-:W-:Y:S01]  /*3390*/  FMUL R25, R91.reuse, R25 ;  /* 0x000000195b197220 */ /* 0x040fe20000400000 */
[--C-:B------:R-:W-:Y:S02]  /*33a0*/  HADD2.F32 R24, -RZ, R5.reuse.H0_H0 ;  /* 0x20000005ff187230 */ /* 0x100fe40000004100 */
[----:B------:R-:W-:Y:S01]  /*33b0*/  FMUL R27, R91, R27 ;  /* 0x0000001b5b1b7220 */ /* 0x000fe20000400000 */
[----:B------:R-:W-:-:S02]  /*33c0*/  HADD2.F32 R26, -RZ, R5.H1_H1 ;  /* 0x30000005ff1a7230 */ /* 0x000fc40000004100 */
[C---:B------:R-:W-:Y:S01]  /*33d0*/  FFMA R15, R90.reuse, R14, R15 ;  /* 0x0000000e5a0f7223 */ /* 0x040fe2000000000f */
[C---:B------:R-:W-:Y:S01]  /*33e0*/  FFMA R14, R90.reuse, R20, R25 ;  /* 0x000000145a0e7223 */ /* 0x040fe20000000019 */
[C---:B------:R-:W-:Y:S01]  /*33f0*/  FFMA R21, R90.reuse, R24, R21 ;  /* 0x000000185a157223 */ /* 0x040fe20000000015 */
[C---:B------:R-:W-:Y:S01]  /*3400*/  FMUL R23, R91.reuse, R28 ;  /* 0x0000001c5b177220 */ /* 0x040fe20000400000 */
[----:B------:R-:W-:Y:S01]  /*3410*/  FFMA R20, R90, R26, R27 ;  /* 0x0000001a5a147223 */ /* 0x000fe2000000001b */
[--C-:B------:R-:W-:Y:S02]  /*3420*/  HADD2.F32 R24, -RZ, R6.reuse.H0_H0 ;  /* 0x20000006ff187230 */ /* 0x100fe40000004100 */
[C---:B------:R-:W-:Y:S01]  /*3430*/  FMUL R25, R91.reuse, R30 ;  /* 0x0000001e5b197220 */ /* 0x040fe20000400000 */
[----:B------:R-:W-:Y:S02]  /*3440*/  HADD2.F32 R26, -RZ, R6.H1_H1 ;  /* 0x30000006ff1a7230 */ /* 0x000fe40000004100 */
[----:B------:R-:W-:Y:S01]  /*3450*/  FMUL R29, R91, R29 ;  /* 0x0000001d5b1d7220 */ /* 0x000fe20000400000 */
[----:B------:R-:W-:-:S02]  /*3460*/  HADD2.F32 R28, -RZ, R7.H0_H0 ;  /* 0x20000007ff1c7230 */ /* 0x000fc40000004100 */
[C---:B------:R-:W-:Y:S01]  /*3470*/  FMUL R31, R91.reuse, R31 ;  /* 0x0000001f5b1f7220 */ /* 0x040fe20000400000 */
[----:B------:R-:W-:Y:S02]  /*3480*/  HADD2.F32 R30, -RZ, R7.H1_H1 ;  /* 0x30000007ff1e7230 */ /* 0x000fe40000004100 */
[C---:B------:R-:W-:Y:S01]  /*3490*/  FFMA R23, R90.reuse, R24, R23 ;  /* 0x000000185a177223 */ /* 0x040fe20000000017 */
[C---:B------:R-:W-:Y:S01]  /*34a0*/  FFMA R24, R90.reuse, R26, R29 ;  /* 0x0000001a5a187223 */ /* 0x040fe2000000001d */
[C---:B------:R-:W-:Y:S01]  /*34b0*/  FFMA R25, R90.reuse, R28, R25 ;  /* 0x0000001c5a197223 */ /* 0x040fe20000000019 */
[C---:B------:R-:W-:Y:S01]  /*34c0*/  FMUL R27, R91.reuse, R32 ;  /* 0x000000205b1b7220 */ /* 0x040fe20000400000 */
[----:B------:R-:W-:Y:S01]  /*34d0*/  FFMA R26, R90, R30, R31 ;  /* 0x0000001e5a1a7223 */ /* 0x000fe2000000001f */
[--C-:B----4-:R-:W-:Y:S02]  /*34e0*/  HADD2.F32 R28, -RZ, R8.reuse.H0_H0 ;  /* 0x20000008ff1c7230 */ /* 0x110fe40000004100 */
[----:B------:R-:W-:Y:S01]  /*34f0*/  FMUL R29, R91, R34 ;  /* 0x000000225b1d7220 */ /* 0x000fe20000400000 */
[----:B------:R-:W-:-:S02]  /*3500*/  HADD2.F32 R30, -RZ, R8.H1_H1 ;  /* 0x30000008ff1e7230 */ /* 0x000fc40000004100 */
[C---:B------:R-:W-:Y:S01]  /*3510*/  FMUL R33, R91.reuse, R33 ;  /* 0x000000215b217220 */ /* 0x040fe20000400000 */
[--C-:B------:R-:W-:Y:S02]  /*3520*/  HADD2.F32 R32, -RZ, R9.reuse.H0_H0 ;  /* 0x20000009ff207230 */ /* 0x100fe40000004100 */
[C---:B------:R-:W-:Y:S01]  /*3530*/  FMUL R35, R91.reuse, R35 ;  /* 0x000000235b237220 */ /* 0x040fe20000400000 */
[----:B------:R-:W-:Y:S02]  /*3540*/  HADD2.F32 R34, -RZ, R9.H1_H1 ;  /* 0x30000009ff227230 */ /* 0x000fe40000004100 */
[C---:B------:R-:W-:Y:S01]  /*3550*/  FFMA R27, R90.reuse, R28, R27 ;  /* 0x0000001c5a1b7223 */ /* 0x040fe2000000001b */
[C---:B------:R-:W-:Y:S01]  /*3560*/  FFMA R28, R90.reuse, R30, R33 ;  /* 0x0000001e5a1c7223 */ /* 0x040fe20000000021 */
[C---:B------:R-:W-:Y:S01]  /*3570*/  FFMA R29, R90.reuse, R32, R29 ;  /* 0x000000205a1d7223 */ /* 0x040fe2000000001d */
[--C-:B------:R-:W-:Y:S02]  /*3580*/  HADD2.F32 R32, -RZ, R10.reuse.H0_H0 ;  /* 0x2000000aff207230 */ /* 0x100fe40000004100 */
[----:B------:R-:W-:Y:S01]  /*3590*/  FFMA R30, R90, R34, R35 ;  /* 0x000000225a1e7223 */ /* 0x000fe20000000023 */
[C---:B------:R-:W-:Y:S01]  /*35a0*/  FMUL R31, R91.reuse, R36 ;  /* 0x000000245b1f7220 */ /* 0x040fe20000400000 */
[----:B------:R-:W-:Y:S01]  /*35b0*/  FMUL R33, R91, R38 ;  /* 0x000000265b217220 */ /* 0x000fe20000400000 */
[----:B------:R-:W-:-:S02]  /*35c0*/  HADD2.F32 R34, -RZ, R10.H1_H1 ;  /* 0x3000000aff227230 */ /* 0x000fc40000004100 */
[C---:B------:R-:W-:Y:S01]  /*35d0*/  FMUL R37, R91.reuse, R37 ;  /* 0x000000255b257220 */ /* 0x040fe20000400000 */
[--C-:B------:R-:W-:Y:S02]  /*35e0*/  HADD2.F32 R36, -RZ, R11.reuse.H0_H0 ;  /* 0x2000000bff247230 */ /* 0x100fe40000004100 */
[----:B------:R-:W-:Y:S01]  /*35f0*/  FMUL R39, R91, R39 ;  /* 0x000000275b277220 */ /* 0x000fe20000400000 */
[----:B------:R-:W-:Y:S02]  /*3600*/  HADD2.F32 R38, -RZ, R11.H1_H1 ;  /* 0x3000000bff267230 */ /* 0x000fe40000004100 */
[C---:B------:R-:W-:Y:S01]  /*3610*/  FFMA R31, R90.reuse, R32, R31 ;  /* 0x000000205a1f7223 */ /* 0x040fe2000000001f */
[C---:B------:R-:W-:Y:S01]  /*3620*/  FFMA R32, R90.reuse, R34, R37 ;  /* 0x000000225a207223 */ /* 0x040fe20000000025 */
[----:B------:R-:W-:Y:S01]  /*3630*/  FFMA R33, R90, R36, R33 ;  /* 0x000000245a217223 */ /* 0x000fe20000000021 */
[----:B------:R-:W-:Y:S01]  /*3640*/  F2FP.F16.F32.PACK_AB R29, R30, R29 ;  /* 0x0000001d1e1d723e */ /* 0x000fe200000000ff */
[----:B------:R-:W-:Y:S01]  /*3650*/  FFMA R34, R90, R38, R39 ;  /* 0x000000265a227223 */ /* 0x000fe20000000027 */
[----:B------:R-:W-:Y:S01]  /*3660*/  F2FP.F16.F32.PACK_AB R36, R14, R15 ;  /* 0x0000000f0e24723e */ /* 0x000fe200000000ff */
[----:B------:R-:W-:Y:S05]  /*3670*/  WARPSYNC.ALL ;  /* 0x0000000000007948 */ /* 0x000fea0003800000 */
[----:B------:R-:W-:Y:S01]  /*3680*/  F2FP.F16.F32.PACK_AB R37, R20, R21 ;  /* 0x000000151425723e */ /* 0x000fe200000000ff */
[----:B------:R-:W-:Y:S01]  /*3690*/  BSSY B0, `(.L_x_62) ;  /* 0x000001a000007945 */ /* 0x000fe20003800000 */
[----:B------:R-:W-:-:S02]  /*36a0*/  F2FP.F16.F32.PACK_AB R38, R24, R23 ;  /* 0x000000171826723e */ /* 0x000fc400000000ff */
[----:B------:R-:W-:Y:S02]  /*36b0*/  F2FP.F16.F32.PACK_AB R39, R26, R25 ;  /* 0x000000191a27723e */ /* 0x000fe400000000ff */
[----:B------:R-:W-:Y:S02]  /*36c0*/  F2FP.F16.F32.PACK_AB R30, R32, R31 ;  /* 0x0000001f201e723e */ /* 0x000fe400000000ff */
[----:B------:R-:W-:Y:S01]  /*36d0*/  F2FP.F16.F32.PACK_AB R28, R28, R27 ;  /* 0x0000001b1c1c723e */ /* 0x000fe200000000ff */
[----:B------:R1:W-:Y:S01]  /*36e0*/  STSM.16.M88.4 [R12+0x2200], R36 ;  /* 0x002200240c007844 */ /* 0x0003e20000000200 */
[----:B------:R-:W-:Y:S02]  /*36f0*/  F2FP.F16.F32.PACK_AB R31, R34, R33 ;  /* 0x00000021221f723e */ /* 0x000fe400000000ff */
[----:B------:R-:W-:-:S05]  /*3700*/  IADD3 R14, R13, 0x2200, R12 ;  /* 0x000022000d0e7810 */ /* 0x000fca0007ffe00c */
        /* <DEDUP_REMOVED lines=11> */
[----:B------:R-:W-:Y:S02]  /*37c0*/  UIADD3 UR4, UR53, 0x2200, URZ ;  /* 0x0000220035047890 */ /* 0x000fe4000fffe03f */
[----:B------:R-:W-:Y:S01]  /*37d0*/  UIADD3.X UR9, URZ, UR55, URZ, UP0, !UPT ;  /* 0x000000373f097290 */ /* 0x000fe200087fe43f */
[----:B------:R-:W-:Y:S01]  /*37e0*/  UMOV UR5, UR45 ;  /* 0x0000002d00057c82 */ /* 0x000fe20008000000 */
[----:B------:R-:W-:-:S07]  /*37f0*/  UMOV UR7, UR47 ;  /* 0x0000002f00077c82 */ /* 0x000fce0008000000 */
[----:B------:R2:W-:Y:S01]  /*3800*/  UTMASTG.3D [UR4], [UR8] ;  /* 0x00000004080073b5 */ /* 0x0005e20008010000 */
[----:B------:R0:W-:Y:S01]  /*3810*/  UTMACMDFLUSH ;  /* 0x00000000000079b7 */ /* 0x0001e20000000000 */
[----:B--2---:R-:W-:-:S04]  /*3820*/  DEPBAR.LE SB0, 0x1 ;  /* 0x000080400000791a */ /* 0x004fc80000000000 */
.L_x_63:
[----:B------:R-:W-:Y:S05]  /*3830*/  BSYNC B0 ;  /* 0x0000000000007941 */ /* 0x000fea0003800000 */
.L_x_62:
[----:B------:R-:W-:Y:S06]  /*3840*/  BAR.SYNC.DEFER_BLOCKING 0x1, 0x100 ;  /* 0x0044000000007b1d */ /* 0x000fec0000010000 */
[----:B------:R-:W-:Y:S04]  /*3850*/  BSSY B0, `(.L_x_64) ;  /* 0x0000009000007945 */ /* 0x000fe80003800000 */
[----:B------:R-:W-:Y:S05]  /*3860*/  @!P0 BRA `(.L_x_65) ;  /* 0x00000000001c8947 */ /* 0x000fea0003800000 */
[----:B------:R-:W-:-:S13]  /*3870*/  ISETP.NE.AND P5, PT, R94, 0x3, PT ;  /* 0x000000035e00780c */ /* 0x000fda0003fa5270 */
[----:B------:R-:W-:Y:S05]  /*3880*/  @!P5 BRA `(.L_x_66) ;  /* 0x000000000004d947 */ /* 0x000fea0003800000 */
[----:B------:R-:W-:Y:S01]  /*3890*/  BPT.TRAP 0x1 ;  /* 0x000000040000795c */ /* 0x000fe20000300000 */
.L_x_66:
[----:B------:R-:W-:-:S04]  /*38a0*/  ULEA UR4, UR39, UR53, 0x3 ;  /* 0x0000003527047291 */ /* 0x000fc8000f8e183f */
[----:B------:R-:W-:-:S04]  /*38b0*/  UIADD3 UR4, UR4, 0x60, URZ ;  /* 0x0000006004047890 */ /* 0x000fc8000fffe03f */
[----:B------:R-:W-:-:S09]  /*38c0*/  UPRMT UR4, UR52, 0x654, UR4 ;  /* 0x0000065434047896 */ /* 0x000fd20008000004 */
[----:B------:R-:W-:Y:S03]  /*38d0*/  SYNCS.ARRIVE.TRANS64.RED.A1T0 RZ, [UR4], RZ ;  /* 0x000000ffffff79a7 */ /* 0x000fe60008100404 */
.L_x_65:
[----:B------:R-:W-:Y:S05]  /*38e0*/  BSYNC B0 ;  /* 0x0000000000007941 */ /* 0x000fea0003800000 */
.L_x_64:
[----:B------:R-:W-:Y:S01]  /*38f0*/  UIADD3 UR39, UR39, 0x1, URZ ;  /* 0x0000000127277890 */ /* 0x000fe2000fffe03f */
[----:B------:R-:W-:Y:S01]  /*3900*/  BSSY B0, `(.L_x_67) ;  /* 0x000001c000007945 */ /* 0x000fe20003800000 */
[----:B-1----:R-:W-:Y:S02]  /*3910*/  IMAD.MOV.U32 R14, RZ, RZ, R89 ;  /* 0x000000ffff0e7224 */ /* 0x002fe400078e0059 */
[----:B------:R-:W-:-:S04]  /*3920*/  UISETP.NE.AND UP0, UPT, UR39, 0x4, UPT ;  /* 0x000000042700788c */ /* 0x000fc8000bf05270 */
[----:B------:R-:W-:Y:S01]  /*3930*/  USEL UR39, UR39, URZ, UP0 ;  /* 0x0000003f27277287 */ /* 0x000fe20008000000 */
[----:B------:R-:W-:Y:S11]  /*3940*/  @!P0 BRA `(.L_x_68) ;  /* 0x00000000005c8947 */ /* 0x000ff60003800000 */
[----:B------:R-:W-:-:S13]  /*3950*/  ISETP.NE.AND P5, PT, R94, 0x3, PT ;  /* 0x000000035e00780c */ /* 0x000fda0003fa5270 */
[----:B------:R-:W-:Y:S05]  /*3960*/  @!P5 BRA `(.L_x_69) ;  /* 0x000000000004d947 */ /* 0x000fea0003800000 */
[----:B------:R-:W-:Y:S01]  /*3970*/  BPT.TRAP 0x1 ;  /* 0x000000040000795c */ /* 0x000fe20000300000 */
.L_x_69:
[----:B------:R-:W-:Y:S01]  /*3980*/  PLOP3.LUT P5, PT, PT, PT, PT, 0x8, 0x0 ;  /* 0x000000000000781c */ /* 0x000fe20003fae170 */
[C---:B------:R-:W-:Y:S01]  /*3990*/  @!P2 IMAD R23, R3.reuse, 0x2000, R62 ;  /* 0x000020000317a824 */ /* 0x040fe200078e023e */
[----:B------:R-:W-:Y:S01]  /*39a0*/  @!P2 PLOP3.LUT P5, PT, P4, PT, PT, 0x80, 0x0 ;  /* 0x000000000000a81c */ /* 0x000fe200027af070 */
[----:B------:R-:W-:Y:S01]  /*39b0*/  BSSY B1, `(.L_x_70) ;  /* 0x0000008000017945 */ /* 0x000fe20003800000 */
[----:B------:R-:W-:Y:S01]  /*39c0*/  LEA R20, R3, UR53, 0x3 ;  /* 0x0000003503147c11 */ /* 0x000fe2000f8e18ff */
[----:B------:R-:W-:Y:S01]  /*39d0*/  @!P2 VIADD R14, R23, 0x20 ;  /* 0x00000020170ea836 */ /* 0x000fe20000000000 */
[----:B------:R-:W-:-:S09]  /*39e0*/  SHF.L.U32 R21, R89, 0x1f, RZ ;  /* 0x0000001f59157819 */ /* 0x000fd200000006ff */
[----:B------:R-:W-:Y:S01]  /*39f0*/  @P5 IADD3 R14, R23, -0x20, RZ ;  /* 0xffffffe0170e5810 */ /* 0x000fe20007ffe0ff */
[----:B------:R-:W1:Y:S04]  /*3a00*/  SYNCS.PHASECHK.TRANS64.TRYWAIT P5, [R20+URZ+0x40], R21 ;  /* 0x00004015140075a7 */ /* 0x000e6800080a017f */
[----:B------:R-:W-:Y:S01]  /*3a10*/  @!P2 IMAD.MOV.U32 R15, RZ, RZ, R14 ;  /* 0x000000ffff0fa224 */ /* 0x000fe200078e000e */
[----:B-1----:R-:W-:Y:S06]  /*3a20*/  @!P5 BRA `(.L_x_71) ;  /* 0x000000400034d947 */ /* 0x002fec0003800000 */
.L_x_166:
[----:B------:R-:W-:Y:S05]  /*3a30*/  BSYNC B1 ;  /* 0x0000000000017941 */ /* 0x000fea0003800000 */
.L_x_70:
[----:B------:R-:W-:Y:S05]  /*3a40*/  @!P2 WARPSYNC.ALL ;  /* 0x000000000000a948 */ /* 0x000fea0003800000 */
[----:B------:R2:W3:Y:S01]  /*3a50*/  @!P2 LDSM.16.M88.4 R4, [R23] ;  /* 0x000000001704a83b */ /* 0x0004e20000000200 */
[----:B------:R-:W-:-:S03]  /*3a60*/  VIADD R3, R3, 0x1 ;  /* 0x0000000103037836 */ /* 0x000fc60000000000 */
[----:B------:R2:W4:Y:S02]  /*3a70*/  @!P2 LDSM.16.M88.4 R8, [R15] ;  /* 0x000000000f08a83b */ /* 0x0005240000000200 */
[----:B------:R-:W-:-:S04]  /*3a80*/  ISETP.NE.AND P5, PT, R3, 0x4, PT ;  /* 0x000000040300780c */ /* 0x000fc80003fa5270 */
[----:B------:R-:W-:Y:S02]  /*3a90*/  SEL R14, RZ, 0x1, P5 ;  /* 0x00000001ff0e7807 */ /* 0x000fe40002800000 */
[----:B------:R-:W-:Y:S02]  /*3aa0*/  SEL R3, R3, RZ, P5 ;  /* 0x000000ff03037207 */ /* 0x000fe40002800000 */
[----:B--2---:R-:W-:-:S07]  /*3ab0*/  LOP3.LUT R14, R89, R14, RZ, 0x3c, !PT ;  /* 0x0000000e590e7212 */ /* 0x004fce00078e3cff */
.L_x_68:
[----:B------:R-:W-:Y:S05]  /*3ac0*/  BSYNC B0 ;  /* 0x0000000000007941 */ /* 0x000fea0003800000 */
.L_x_67:
[--C-:B---3--:R-:W-:Y:S02]  /*3ad0*/  HADD2.F32 R24, -RZ, R5.reuse.H0_H0 ;  /* 0x20000005ff187230 */ /* 0x108fe40000004100 */
[C---:B-1----:R-:W-:Y:S01]  /*3ae0*/  FMUL R21, R91.reuse, R74 ;  /* 0x0000004a5b157220 */ /* 0x042fe20000400000 */
[----:B------:R-:W-:Y:S02]  /*3af0*/  HADD2.F32 R26, -RZ, R5.H1_H1 ;  /* 0x30000005ff1a7230 */ /* 0x000fe40000004100 */
[C---:B------:R-:W-:Y:S01]  /*3b00*/  FMUL R75, R91.reuse, R75 ;  /* 0x0000004b5b4b7220 */ /* 0x040fe20000400000 */
[--C-:B------:R-:W-:Y:S02]  /*3b10*/  HADD2.F32 R28, -RZ, R6.reuse.H0_H0 ;  /* 0x20000006ff1c7230 */ /* 0x100fe40000004100 */
[C---:B------:R-:W-:Y:S01]  /*3b20*/  FMUL R23, R91.reuse, R76 ;  /* 0x0000004c5b177220 */ /* 0x040fe20000400000 */
[----:B------:R-:W-:Y:S02]  /*3b30*/  HADD2.F32 R30, -RZ, R6.H1_H1 ;  /* 0x30000006ff1e7230 */ /* 0x000fe40000004100 */
[----:B------:R-:W-:Y:S01]  /*3b40*/  FMUL R77, R91, R77 ;  /* 0x0000004d5b4d7220 */ /* 0x000fe20000400000 */
[C---:B------:R-:W-:Y:S01]  /*3b50*/  FFMA R21, R90.reuse, R24, R21 ;  /* 0x000000185a157223 */ /* 0x040fe20000000015 */
[C---:B------:R-:W-:Y:S01]  /*3b60*/  FFMA R24, R90.reuse, R26, R75 ;  /* 0x0000001a5a187223 */ /* 0x040fe2000000004b */
[C---:B------:R-:W-:Y:S01]  /*3b70*/  FFMA R23, R90.reuse, R28, R23 ;  /* 0x0000001c5a177223 */ /* 0x040fe20000000017 */
[----:B------:R-:W-:Y:S01]  /*3b80*/  FFMA R26, R90, R30, R77 ;  /* 0x0000001e5a1a7223 */ /* 0x000fe2000000004d */
[----:B------:R-:W-:-:S02]  /*3b90*/  HADD2.F32 R28, -RZ, R7.H0_H0 ;  /* 0x20000007ff1c7230 */ /* 0x000fc40000004100 */
[C---:B------:R-:W-:Y:S01]  /*3ba0*/  FMUL R25, R91.reuse, R78 ;  /* 0x0000004e5b197220 */ /* 0x040fe20000400000 */
[----:B------:R-:W-:Y:S02]  /*3bb0*/  HADD2.F32 R30, -RZ, R7.H1_H1 ;  /* 0x30000007ff1e7230 */ /* 0x000fe40000004100 */
[C---:B------:R-:W-:Y:S01]  /*3bc0*/  FMUL R79, R91.reuse, R79 ;  /* 0x0000004f5b4f7220 */ /* 0x040fe20000400000 */
[----:B----4-:R-:W-:Y:S02]  /*3bd0*/  HADD2.F32 R34, -RZ, R8.H1_H1 ;  /* 0x30000008ff227230 */ /* 0x010fe40000004100 */
[C---:B------:R-:W-:Y:S01]  /*3be0*/  FMUL R81, R91.reuse, R81 ;  /* 0x000000515b517220 */ /* 0x040fe20000400000 */
[----:B------:R-:W-:Y:S02]  /*3bf0*/  HADD2.F32 R20, -RZ, R4.H0_H0 ;  /* 0x20000004ff147230 */ /* 0x000fe40000004100 */
[----:B------:R-:W-:Y:S01]  /*3c00*/  FMUL R15, R91, R72 ;  /* 0x000000485b0f7220 */ /* 0x000fe20000400000 */
[----:B------:R-:W-:-:S02]  /*3c10*/  HADD2.F32 R36, -RZ, R9.H0_H0 ;  /* 0x20000009ff247230 */ /* 0x000fc40000004100 */
[C---:B------:R-:W-:Y:S01]  /*3c20*/  FMUL R29, R91.reuse, R82 ;  /* 0x000000525b1d7220 */ /* 0x040fe20000400000 */
[----:B------:R-:W-:Y:S02]  /*3c30*/  HADD2.F32 R32, -RZ, R8.H0_H0 ;  /* 0x20000008ff207230 */ /* 0x000fe40000004100 */
[C---:B------:R-:W-:Y:S01]  /*3c40*/  FMUL R27, R91.reuse, R80 ;  /* 0x000000505b1b7220 */ /* 0x040fe20000400000 */
[C---:B------:R-:W-:Y:S01]  /*3c50*/  FFMA R25, R90.reuse, R28, R25 ;  /* 0x0000001c5a197223 */ /* 0x040fe20000000019 */
[C---:B------:R-:W-:Y:S01]  /*3c60*/  FFMA R28, R90.reuse, R30, R79 ;  /* 0x0000001e5a1c7223 */ /* 0x040fe2000000004f */
[C---:B------:R-:W-:Y:S01]  /*3c70*/  FFMA R30, R90.reuse, R34, R81 ;  /* 0x000000225a1e7223 */ /* 0x040fe20000000051 */
[C---:B------:R-:W-:Y:S01]  /*3c80*/  FFMA R15, R90.reuse, R20, R15 ;  /* 0x000000145a0f7223 */ /* 0x040fe2000000000f */
[----:B------:R-:W-:Y:S01]  /*3c90*/  FFMA R29, R90, R36, R29 ;  /* 0x000000245a1d7223 */ /* 0x000fe2000000001d */
[----:B------:R-:W-:Y:S02]  /*3ca0*/  HADD2.F32 R34, -RZ, R10.H0_H0 ;  /* 0x2000000aff227230 */ /* 0x000fe40000004100 */
[----:B------:R-:W-:Y:S01]  /*3cb0*/  FMUL R31, R91, R84 ;  /* 0x000000545b1f7220 */ /* 0x000fe20000400000 */
[----:B------:R-:W-:-:S02]  /*3cc0*/  HADD2.F32 R20, -RZ, R4.H1_H1 ;  /* 0x30000004ff147230 */ /* 0x000fc40000004100 */
[----:B------:R-:W-:Y:S01]  /*3cd0*/  FFMA R27, R90, R32, R27 ;  /* 0x000000205a1b7223 */ /* 0x000fe2000000001b */
[----:B------:R-:W-:Y:S02]  /*3ce0*/  HADD2.F32 R36, -RZ, R10.H1_H1 ;  /* 0x3000000aff247230 */ /* 0x000fe40000004100 */
[C---:B------:R-:W-:Y:S01]  /*3cf0*/  FMUL R73, R91.reuse, R73 ;  /* 0x000000495b497220 */ /* 0x040fe20000400000 */
[C---:B------:R-:W-:Y:S01]  /*3d00*/  FMUL R85, R91.reuse, R85 ;  /* 0x000000555b557220 */ /* 0x040fe20000400000 */
[----:B------:R-:W-:Y:S02]  /*3d10*/  HADD2.F32 R32, -RZ, R9.H1_H1 ;  /* 0x30000009ff207230 */ /* 0x000fe40000004100 */
[C---:B------:R-:W-:Y:S01]  /*3d20*/  FMUL R83, R91.reuse, R83 ;  /* 0x000000535b537220 */ /* 0x040fe20000400000 */
[--C-:B------:R-:W-:Y:S02]  /*3d30*/  HADD2.F32 R38, -RZ, R11.reuse.H0_H0 ;  /* 0x2000000bff267230 */ /* 0x100fe40000004100 */
[----:B------:R-:W-:Y:S01]  /*3d40*/  FMUL R33, R91, R86 ;  /* 0x000000565b217220 */ /* 0x000fe20000400000 */
[----:B------:R-:W-:-:S02]  /*3d50*/  HADD2.F32 R56, -RZ, R11.H1_H1 ;  /* 0x3000000bff387230 */ /* 0x000fc40000004100 */
[----:B------:R-:W-:Y:S01]  /*3d60*/  FMUL R87, R91, R87 ;  /* 0x000000575b577220 */ /* 0x000fe20000400000 */
[C---:B------:R-:W-:Y:S01]  /*3d70*/  FFMA R31, R90.reuse, R34, R31 ;  /* 0x000000225a1f7223 */ /* 0x040fe2000000001f */
[C---:B------:R-:W-:Y:S01]  /*3d80*/  FFMA R20, R90.reuse, R20, R73 ;  /* 0x000000145a147223 */ /* 0x040fe20000000049 */
[C---:B------:R-:W-:Y:S01]  /*3d90*/  FFMA R34, R90.reuse, R36, R85 ;  /* 0x000000245a227223 */ /* 0x040fe20000000055 */
[C---:B------:R-:W-:Y:S01]  /*3da0*/  FFMA R32, R90.reuse, R32, R83 ;  /* 0x000000205a207223 */ /* 0x040fe20000000053 */
[C---:B------:R-:W-:Y:S01]  /*3db0*/  FFMA R33, R90.reuse, R38, R33 ;  /* 0x000000265a217223 */ /* 0x040fe20000000021 */
        /* <DEDUP_REMOVED lines=31> */
.L_x_73:
[----:B------:R-:W-:Y:S05]  /*3fb0*/  BSYNC B0 ;  /* 0x0000000000007941 */ /* 0x000fea0003800000 */
.L_x_72:
[----:B------:R-:W-:Y:S06]  /*3fc0*/  BAR.SYNC.DEFER_BLOCKING 0x1, 0x100 ;  /* 0x0044000000007b1d */ /* 0x000fec0000010000 */
[----:B------:R-:W-:Y:S04]  /*3fd0*/  BSSY B0, `(.L_x_74) ;  /* 0x0000009000007945 */ /* 0x000fe80003800000 */
[----:B------:R-:W-:Y:S05]  /*3fe0*/  @!P0 BRA `(.L_x_75) ;  /* 0x00000000001c8947 */ /* 0x000fea0003800000 */
[----:B------:R-:W-:-:S13]  /*3ff0*/  ISETP.NE.AND P5, PT, R94, 0x3, PT ;  /* 0x000000035e00780c */ /* 0x000fda0003fa5270 */
[----:B------:R-:W-:Y:S05]  /*4000*/  @!P5 BRA `(.L_x_76) ;  /* 0x000000000004d947 */ /* 0x000fea0003800000 */
[----:B------:R-:W-:Y:S01]  /*4010*/  BPT.TRAP 0x1 ;  /* 0x000000040000795c */ /* 0x000fe20000300000 */
.L_x_76:
[----:B------:R-:W-:-:S04]  /*4020*/  ULEA UR4, UR39, UR53, 0x3 ;  /* 0x0000003527047291 */ /* 0x000fc8000f8e183f */
[----:B------:R-:W-:-:S04]  /*4030*/  UIADD3 UR4, UR4, 0x60, URZ ;  /* 0x0000006004047890 */ /* 0x000fc8000fffe03f */
[----:B------:R-:W-:-:S09]  /*4040*/  UPRMT UR4, UR52, 0x654, UR4 ;  /* 0x0000065434047896 */ /* 0x000fd20008000004 */
[----:B------:R-:W-:Y:S03]  /*4050*/  SYNCS.ARRIVE.TRANS64.RED.A1T0 RZ, [UR4], RZ ;  /* 0x000000ffffff79a7 */ /* 0x000fe60008100404 */
.L_x_75:
[----:B------:R-:W-:Y:S05]  /*4060*/  BSYNC B0 ;  /* 0x0000000000007941 */ /* 0x000fea0003800000 */
.L_x_74:
[----:B------:R-:W-:Y:S01]  /*4070*/  UIADD3 UR4, UR39, 0x1, URZ ;  /* 0x0000000127047890 */ /* 0x000fe2000fffe03f */
[----:B------:R-:W-:Y:S03]  /*4080*/  BSSY B0, `(.L_x_77) ;  /* 0x0000015000007945 */ /* 0x000fe60003800000 */
[----:B------:R-:W-:-:S04]  /*4090*/  UISETP.NE.AND UP0, UPT, UR4, 0x4, UPT ;  /* 0x000000040400788c */ /* 0x000fc8000bf05270 */
[----:B------:R-:W-:Y:S01]  /*40a0*/  USEL UR39, UR4, URZ, UP0 ;  /* 0x0000003f04277287 */ /* 0x000fe20008000000 */
[----:B------:R-:W-:Y:S11]  /*40b0*/  @!P0 BRA `(.L_x_78) ;  /* 0x0000000000448947 */ /* 0x000ff60003800000 */
[----:B------:R-:W-:-:S13]  /*40c0*/  ISETP.NE.AND P5, PT, R94, 0x3, PT ;  /* 0x000000035e00780c */ /* 0x000fda0003fa5270 */
[----:B------:R-:W-:Y:S05]  /*40d0*/  @!P5 BRA `(.L_x_79) ;  /* 0x000000000004d947 */ /* 0x000fea0003800000 */
[----:B------:R-:W-:Y:S01]  /*40e0*/  BPT.TRAP 0x1 ;  /* 0x000000040000795c */ /* 0x000fe20000300000 */
.L_x_79:
[----:B-1----:R-:W-:Y:S01]  /*40f0*/  SHF.L.U32 R15, R14, 0x1f, RZ ;  /* 0x0000001f0e0f7819 */ /* 0x002fe200000006ff */
[----:B------:R-:W-:Y:S01]  /*4100*/  BSSY B1, `(.L_x_80) ;  /* 0x0000009000017945 */ /* 0x000fe20003800000 */
[C---:B------:R-:W-:Y:S01]  /*4110*/  LEA R20, R3.reuse, UR53, 0x3 ;  /* 0x0000003503147c11 */ /* 0x040fe2000f8e18ff */
[----:B------:R-:W-:Y:S01]  /*4120*/  @!P2 IMAD R3, R3, 0x2000, R62 ;  /* 0x000020000303a824 */ /* 0x000fe200078e023e */
[----:B------:R-:W-:Y:S02]  /*4130*/  PLOP3.LUT P5, PT, PT, PT, PT, 0x8, 0x0 ;  /* 0x000000000000781c */ /* 0x000fe40003fae170 */
[----:B------:R-:W-:Y:S01]  /*4140*/  @!P2 PLOP3.LUT P5, PT, P4, PT, PT, 0x80, 0x0 ;  /* 0x000000000000a81c */ /* 0x000fe200027af070 */
[----:B------:R-:W1:Y:S01]  /*4150*/  SYNCS.PHASECHK.TRANS64.TRYWAIT P4, [R20+URZ+0x40], R15 ;  /* 0x0000400f140075a7 */ /* 0x000e62000808017f */
[----:B------:R-:W-:-:S11]  /*4160*/  @!P2 VIADD R14, R3, 0x20 ;  /* 0x00000020030ea836 */ /* 0x000fd60000000000 */
[----:B------:R-:W-:Y:S01]  /*4170*/  @P5 VIADD R14, R3, 0xffffffe0 ;  /* 0xffffffe0030e5836 */ /* 0x000fe20000000000 */
[----:B-1----:R-:W-:Y:S06]  /*4180*/  @!P4 BRA `(.L_x_81) ;  /* 0x000000380070c947 */ /* 0x002fec0003800000 */
.L_x_167:
[----:B------:R-:W-:Y:S05]  /*4190*/  BSYNC B1 ;  /* 0x0000000000017941 */ /* 0x000fea0003800000 */
.L_x_80:
[----:B------:R-:W-:Y:S05]  /*41a0*/  @!P2 WARPSYNC.ALL ;  /* 0x000000000000a948 */ /* 0x000fea0003800000 */
[----:B------:R2:W3:Y:S04]  /*41b0*/  @!P2 LDSM.16.M88.4 R4, [R3] ;  /* 0x000000000304a83b */ /* 0x0004e80000000200 */
[----:B------:R2:W4:Y:S02]  /*41c0*/  @!P2 LDSM.16.M88.4 R8, [R14] ;  /* 0x000000000e08a83b */ /* 0x0005240000000200 */
.L_x_78:
[----:B------:R-:W-:Y:S05]  /*41d0*/  BSYNC B0 ;  /* 0x0000000000007941 */ /* 0x000fea0003800000 */
.L_x_77:
[--C-:B---3--:R-:W-:Y:S02]  /*41e0*/  HADD2.F32 R21, -RZ, R5.reuse.H0_H0 ;  /* 0x20000005ff157230 */ /* 0x108fe40000004100 */
[C---:B------:R-:W-:Y:S01]  /*41f0*/  FMUL R42, R91.reuse, R42 ;  /* 0x0000002a5b2a7220 */ /* 0x040fe20000400000 */
[----:B------:R-:W-:Y:S02]  /*4200*/  HADD2.F32 R5, -RZ, R5.H1_H1 ;  /* 0x30000005ff057230 */ /* 0x000fe40000004100 */
[C---:B-1----:R-:W-:Y:S01]  /*4210*/  FMUL R57, R91.reuse, R40 ;  /* 0x000000285b397220 */ /* 0x042fe20000400000 */
[--C-:B------:R-:W-:Y:S02]  /*4220*/  HADD2.F32 R23, -RZ, R6.reuse.H0_H0 ;  /* 0x20000006ff177230 */ /* 0x100fe40000004100 */
[C---:B------:R-:W-:Y:S01]  /*4230*/  FMUL R44, R91.reuse, R44 ;  /* 0x0000002c5b2c7220 */ /* 0x040fe20000400000 */
[----:B------:R-:W-:Y:S02]  /*4240*/  HADD2.F32 R25, -RZ, R6.H1_H1 ;  /* 0x30000006ff197230 */ /* 0x000fe40000004100 */
[----:B------:R-:W-:Y:S01]  /*4250*/  FMUL R6, R91, R43 ;  /* 0x0000002b5b067220 */ /* 0x000fe20000400000 */
[----:B------:R-:W-:-:S02]  /*4260*/  HADD2.F32 R27, -RZ, R7.H0_H0 ;  /* 0x20000007ff1b7230 */ /* 0x000fc40000004100 */
[C---:B--2---:R-:W-:Y:S01]  /*4270*/  FMUL R14, R91.reuse, R45 ;  /* 0x0000002d5b0e7220 */ /* 0x044fe20000400000 */
[----:B----4-:R-:W-:Y:S02]  /*4280*/  HADD2.F32 R33, -RZ, R9.H0_H0 ;  /* 0x20000009ff217230 */ /* 0x010fe40000004100 */
[C---:B------:R-:W-:Y:S01]  /*4290*/  FMUL R46, R91.reuse, R46 ;  /* 0x0000002e5b2e7220 */ /* 0x040fe20000400000 */
[--C-:B------:R-:W-:Y:S02]  /*42a0*/  HADD2.F32 R3, -RZ, R4.reuse.H0_H0 ;  /* 0x20000004ff037230 */ /* 0x100fe40000004100 */
[C---:B------:R-:W-:Y:S01]  /*42b0*/  FMUL R20, R91.reuse, R47 ;  /* 0x0000002f5b147220 */ /* 0x040fe20000400000 */
[----:B------:R-:W-:Y:S02]  /*42c0*/  HADD2.F32 R15, -RZ, R4.H1_H1 ;  /* 0x30000004ff0f7230 */ /* 0x000fe40000004100 */
[----:B------:R-:W-:Y:S01]  /*42d0*/  FMUL R4, R91, R41 ;  /* 0x000000295b047220 */ /* 0x000fe20000400000 */
[----:B------:R-:W-:-:S02]  /*42e0*/  HADD2.F32 R7, -RZ, R7.H1_H1 ;  /* 0x30000007ff077230 */ /* 0x000fc40000004100 */
[C---:B------:R-:W-:Y:S01]  /*42f0*/  FMUL R50, R91.reuse, R50 ;  /* 0x000000325b327220 */ /* 0x040fe20000400000 */
[----:B------:R-:W-:Y:S02]  /*4300*/  HADD2.F32 R9, -RZ, R9.H1_H1 ;  /* 0x30000009ff097230 */ /* 0x000fe40000004100 */
[C---:B------:R-:W-:Y:S01]  /*4310*/  FMUL R26, R91.reuse, R51 ;  /* 0x000000335b1a7220 */ /* 0x040fe20000400000 */
[----:B------:R-:W-:Y:S02]  /*4320*/  HADD2.F32 R39, -RZ, R11.H0_H0 ;  /* 0x2000000bff277230 */ /* 0x000fe40000004100 */
[C---:B------:R-:W-:Y:S01]  /*4330*/  FMUL R48, R91.reuse, R48 ;  /* 0x000000305b307220 */ /* 0x040fe20000400000 */
[--C-:B------:R-:W-:Y:S02]  /*4340*/  HADD2.F32 R29, -RZ, R8.reuse.H0_H0 ;  /* 0x20000008ff1d7230 */ /* 0x100fe40000004100 */
[----:B------:R-:W-:Y:S01]  /*4350*/  FMUL R24, R91, R49 ;  /* 0x000000315b187220 */ /* 0x000fe20000400000 */
[----:B------:R-:W-:-:S02]  /*4360*/  HADD2.F32 R31, -RZ, R8.H1_H1 ;  /* 0x30000008ff1f7230 */ /* 0x000fc40000004100 */
[C---:B------:R-:W-:Y:S01]  /*4370*/  FMUL R52, R91.reuse, R52 ;  /* 0x000000345b347220 */ /* 0x040fe20000400000 */
[--C-:B------:R-:W-:Y:S02]  /*4380*/  HADD2.F32 R35, -RZ, R10.reuse.H0_H0 ;  /* 0x2000000aff237230 */ /* 0x100fe40000004100 */
[C---:B------:R-:W-:Y:S01]  /*4390*/  FMUL R28, R91.reuse, R53 ;  /* 0x000000355b1c7220 */ /* 0x040fe20000400000 */
[----:B------:R-:W-:Y:S02]  /*43a0*/  HADD2.F32 R37, -RZ, R10.H1_H1 ;  /* 0x3000000aff257230 */ /* 0x000fe40000004100 */
[C---:B------:R-:W-:Y:S01]  /*43b0*/  FMUL R54, R91.reuse, R54 ;  /* 0x000000365b367220 */ /* 0x040fe20000400000 */
[----:B------:R-:W-:Y:S02]  /*43c0*/  HADD2.F32 R11, -RZ, R11.H1_H1 ;  /* 0x3000000bff0b7230 */ /* 0x000fe40000004100 */
[----:B------:R-:W-:Y:S01]  /*43d0*/  FMUL R30, R91, R55 ;  /* 0x000000375b1e7220 */ /* 0x000fe20000400000 */
[C---:B------:R-:W-:Y:S01]  /*43e0*/  FFMA R21, R90.reuse, R21, R42 ;  /* 0x000000155a157223 */ /* 0x040fe2000000002a */
        /* <DEDUP_REMOVED lines=39> */
[----:B------:R-:W-:Y:S02]  /*4660*/  UIADD3 UR4, UR53, 0x6200, URZ ;  /* 0x0000620035047890 */ /* 0x000fe4000fffe03f */
[----:B------:R-:W-:Y:S01]  /*4670*/  UIADD3.X UR9, URZ, UR55, URZ, UP0, !UPT ;  /* 0x000000373f097290 */ /* 0x000fe200087fe43f */
[----:B------:R-:W-:-:S08]  /*4680*/  UMOV UR7, UR47 ;  /* 0x0000002f00077c82 */ /* 0x000fd00008000000 */
[----:B------:R2:W-:Y:S01]  /*4690*/  UTMASTG.3D [UR4], [UR8] ;  /* 0x00000004080073b5 */ /* 0x0005e20008010000 */
[----:B------:R0:W-:Y:S01]  /*46a0*/  UTMACMDFLUSH ;  /* 0x00000000000079b7 */ /* 0x0001e20000000000 */
[----:B--2---:R-:W-:-:S04]  /*46b0*/  DEPBAR.LE SB0, 0x1 ;  /* 0x000080400000791a */ /* 0x004fc80000000000 */
.L_x_83:
[----:B------:R-:W-:Y:S05]  /*46c0*/  BSYNC B0 ;  /* 0x0000000000007941 */ /* 0x000fea0003800000 */
.L_x_82:
[----:B------:R-:W-:Y:S06]  /*46d0*/  BAR.SYNC.DEFER_BLOCKING 0x1, 0x100 ;  /* 0x0044000000007b1d */ /* 0x000fec0000010000 */
[----:B------:R-:W-:Y:S04]  /*46e0*/  BSSY B0, `(.L_x_84) ;  /* 0x0000009000007945 */ /* 0x000fe80003800000 */
[----:B------:R-:W-:Y:S05]  /*46f0*/  @!P0 BRA `(.L_x_85) ;  /* 0x00000000001c8947 */ /* 0x000fea0003800000 */
[----:B------:R-:W-:-:S13]  /*4700*/  ISETP.NE.AND P0, PT, R94, 0x3, PT ;  /* 0x000000035e00780c */ /* 0x000fda0003f05270 */
[----:B------:R-:W-:Y:S05]  /*4710*/  @!P0 BRA `(.L_x_86) ;  /* 0x0000000000048947 */ /* 0x000fea0003800000 */
[----:B------:R-:W-:Y:S01]  /*4720*/  BPT.TRAP 0x1 ;  /* 0x000000040000795c */ /* 0x000fe20000300000 */
.L_x_86:
[----:B------:R-:W-:-:S04]  /*4730*/  ULEA UR4, UR39, UR53, 0x3 ;  /* 0x0000003527047291 */ /* 0x000fc8000f8e183f */
[----:B------:R-:W-:-:S04]  /*4740*/  UIADD3 UR4, UR4, 0x60, URZ ;  /* 0x0000006004047890 */ /* 0x000fc8000fffe03f */
[----:B------:R-:W-:-:S09]  /*4750*/  UPRMT UR4, UR52, 0x654, UR4 ;  /* 0x0000065434047896 */ /* 0x000fd20008000004 */
[----:B------:R-:W-:Y:S03]  /*4760*/  SYNCS.ARRIVE.TRANS64.RED.A1T0 RZ, [UR4], RZ ;  /* 0x000000ffffff79a7 */ /* 0x000fe60008100404 */
.L_x_85:
[----:B------:R-:W-:Y:S05]  /*4770*/  BSYNC B0 ;  /* 0x0000000000007941 */ /* 0x000fea0003800000 */
.L_x_84:
[----:B------:R-:W-:Y:S01]  /*4780*/  IADD3 R16, P0, R16, UR40, RZ ;  /* 0x0000002810107c10 */ /* 0x000fe2000ff1e0ff */
[----:B------:R-:W-:Y:S01]  /*4790*/  ULDC.64 UR4, c[0x0][0x8f8] ;  /* 0x00023e0000047ab9 */ /* 0x000fe20000000a00 */
[----:B------:R-:W-:Y:S01]  /*47a0*/  UIADD3 UR39, UR39, 0x1, URZ ;  /* 0x0000000127277890 */ /* 0x000fe2000fffe03f */
[----:B------:R-:W-:Y:S01]  /*47b0*/  PRMT R3, RZ, 0x7610, R3 ;  /* 0x00007610ff037816 */ /* 0x000fe20000000003 */
[----:B------:R-:W-:Y:S01]  /*47c0*/  UMOV UR47, 0xffffffff ;  /* 0xffffffff002f7882 */ /* 0x000fe20000000000 */
[----:B------:R-:W-:Y:S01]  /*47d0*/  IADD3.X R17, R17, UR38, RZ, P0, !PT ;  /* 0x0000002611117c10 */ /* 0x000fe200087fe4ff */
[----:B------:R-:W-:Y:S01]  /*47e0*/  UISETP.NE.AND UP0, UPT, UR39, 0x4, UPT ;  /* 0x000000042700788c */ /* 0x000fe2000bf05270 */
[----:B------:R-:W-:Y:S01]  /*47f0*/  ISETP.GE.U32.AND P0, PT, R16, UR4, PT ;  /* 0x0000000410007c0c */ /* 0x000fe2000bf06070 */
[----:B------:R-:W-:Y:S02]  /*4800*/  IMAD.MOV.U32 R23, RZ, RZ, -0x1 ;  /* 0xffffffffff177424 */ /* 0x000fe400078e00ff */
[----:B------:R-:W-:Y:S01]  /*4810*/  USEL UR39, UR39, URZ, UP0 ;  /* 0x0000003f27277287 */ /* 0x000fe20008000000 */
[----:B------:R-:W-:Y:S01]  /*4820*/  ISETP.GE.U32.AND.EX P0, PT, R17, UR5, PT, P0 ;  /* 0x0000000511007c0c */ /* 0x000fe2000bf06100 */
[----:B------:R-:W-:-:S12]  /*4830*/  IMAD.MOV.U32 R93, RZ, RZ, -0x1 ;  /* 0xffffffffff5d7424 */ /* 0x000fd800078e00ff */
[----:B------:R-:W-:Y:S05]  /*4840*/  @P0 BRA `(.L_x_87) ;  /* 0x0000000400600947 */ /* 0x000fea0003800000 */
[----:B------:R-:W2:Y:S01]  /*4850*/  LDC.64 R10, c[0x0][0x8d0] ;  /* 0x00023400ff0a7b82 */ /* 0x000ea20000000a00 */
[----:B------:R-:W3:Y:S01]  /*4860*/  S2R R23, SR_CTAID.X ;  /* 0x0000000000177919 */ /* 0x000ee20000002500 */
[----:B------:R-:W-:Y:S01]  /*4870*/  MOV R8, R16 ;  /* 0x0000001000087202 */ /* 0x000fe20000000f00 */
[----:B------:R-:W-:-:S05]  /*4880*/  IMAD.MOV.U32 R9, RZ, RZ, R17 ;  /* 0x000000ffff097224 */ /* 0x000fca00078e0011 */
[----:B-1----:R-:W1:Y:S08]  /*4890*/  LDC R12, c[0x0][0x8d8] ;  /* 0x00023600ff0c7b82 */ /* 0x002e700000000800 */
[----:B------:R-:W4:Y:S01]  /*48a0*/  LDC.64 R14, c[0x0][0x8c8] ;  /* 0x00023200ff0e7b82 */ /* 0x000f220000000a00 */
[----:B--2---:R-:W-:-:S04]  /*48b0*/  ISETP.NE.U32.AND P0, PT, R10, RZ, PT ;  /* 0x000000ff0a00720c */ /* 0x004fc80003f05070 */
[----:B------:R-:W-:-:S13]  /*48c0*/  ISETP.NE.AND.EX P0, PT, R11, RZ, PT, P0 ;  /* 0x000000ff0b00720c */ /* 0x000fda0003f05300 */
[----:B-1-34-:R-:W-:Y:S05]  /*48d0*/  @!P0 BRA `(.L_x_88) ;  /* 0x0000000000288947 */ /* 0x01afea0003800000 */
        /* <DEDUP_REMOVED lines=10> */
.L_x_88:
[----:B------:R-:W1:Y:S01]  /*4980*/  S2R R13, SR_CTAID.Y ;  /* 0x00000000000d7919 */ /* 0x000e620000002600 */
[-CC-:B------:R-:W-:Y:S01]  /*4990*/  SHF.R.U64 R31, R8, R12.reuse, R9.reuse ;  /* 0x0000000c081f7219 */ /* 0x180fe20000001209 */
[----:B------:R-:W2:Y:S01]  /*49a0*/  LDC.64 R20, c[0x0][0x8e8] ;  /* 0x00023a00ff147b82 */ /* 0x000ea20000000a00 */
[----:B------:R-:W-:Y:S01]  /*49b0*/  SHF.R.U32.HI R3, RZ, R12, R9 ;  /* 0x0000000cff037219 */ /* 0x000fe20000011609 */
[----:B------:R-:W-:Y:S01]  /*49c0*/  ULDC UR4, c[0x0][0x150] ;  /* 0x0000540000047ab9 */ /* 0x000fe20000000800 */
[----:B------:R-:W-:Y:S02]  /*49d0*/  IADD3 R7, P0, RZ, -R31, RZ ;  /* 0x8000001fff077210 */ /* 0x000fe40007f1e0ff */
[----:B------:R-:W-:-:S03]  /*49e0*/  I2FP.F32.U32 R9, R23 ;  /* 0x0000001700097245 */ /* 0x000fc60000201000 */
[----:B------:R-:W3:Y:S01]  /*49f0*/  LDC R8, c[0x0][0x8c0] ;  /* 0x00023000ff087b82 */ /* 0x000ee20000000800 */
[----:B------:R-:W-:Y:S02]  /*4a00*/  IMAD.X R3, RZ, RZ, ~R3, P0 ;  /* 0x000000ffff037224 */ /* 0x000fe400000e0e03 */
[----:B------:R-:W-:Y:S01]  /*4a10*/  FMUL R9, R9, UR4 ;  /* 0x0000000409097c20 */ /* 0x000fe20008400000 */
[----:B------:R-:W-:Y:S01]  /*4a20*/  IMAD.WIDE.U32 R4, R7, R14, R16 ;  /* 0x0000000e07047225 */ /* 0x000fe200078e0010 */
[----:B------:R-:W-:-:S03]  /*4a30*/  ULDC UR4, c[0x0][0x154] ;  /* 0x0000550000047ab9 */ /* 0x000fc60000000800 */
[----:B------:R-:W-:Y:S01]  /*4a40*/  IMAD R6, R3, R14, RZ ;  /* 0x0000000e03067224 */ /* 0x000fe200078e02ff */
[----:B------:R-:W4:Y:S01]  /*4a50*/  LDC R11, c[0x0][0x900] ;  /* 0x00024000ff0b7b82 */ /* 0x000f220000000800 */
[----:B------:R-:W5:Y:S02]  /*4a60*/  F2I.U32.TRUNC.NTZ R9, R9 ;  /* 0x0000000900097305 */ /* 0x000f64000020f000 */
[----:B------:R-:W-:-:S04]  /*4a70*/  IMAD R3, R7, R15, R6 ;  /* 0x0000000f07037224 */ /* 0x000fc800078e0206 */
[----:B------:R-:W-:Y:S01]  /*4a80*/  IMAD.IADD R3, R5, 0x1, R3 ;  /* 0x0000000105037824 */ /* 0x000fe200078e0203 */
[----:B------:R-:W4:Y:S01]  /*4a90*/  LDC R14, c[0x0][0x8b0] ;  /* 0x00022c00ff0e7b82 */ /* 0x000f220000000800 */
[----:B--2---:R-:W-:-:S04]  /*4aa0*/  ISETP.NE.U32.AND P0, PT, R20, RZ, PT ;  /* 0x000000ff1400720c */ /* 0x004fc80003f05070 */
[----:B------:R-:W-:-:S03]  /*4ab0*/  ISETP.NE.AND.EX P0, PT, R21, RZ, PT, P0 ;  /* 0x000000ff1500720c */ /* 0x000fc60003f05300 */
[----:B------:R-:W2:Y:S01]  /*4ac0*/  LDC R6, c[0x0][0x144] ;  /* 0x00005100ff067b82 */ /* 0x000ea20000000800 */
[-C--:B---3--:R-:W-:Y:S01]  /*4ad0*/  SHF.R.U64 R12, R4, R8.reuse, R3 ;  /* 0x00000008040c7219 */ /* 0x088fe20000001203 */
[----:B-----5:R-:W-:Y:S01]  /*4ae0*/  IMAD.MOV R9, RZ, RZ, -R9 ;  /* 0x000000ffff097224 */ /* 0x020fe200078e0a09 */
[----:B-1----:R-:W-:Y:S02]  /*4af0*/  I2FP.F32.U32 R4, R13 ;  /* 0x0000000d00047245 */ /* 0x002fe40000201000 */
[----:B------:R-:W-:-:S03]  /*4b00*/  SHF.R.U32.HI R3, RZ, R8, R3 ;  /* 0x00000008ff037219 */ /* 0x000fc60000011603 */
[----:B------:R-:W1:Y:S01]  /*4b10*/  LDC R24, c[0x0][0x148] ;  /* 0x00005200ff187b82 */ /* 0x000e620000000800 */
[----:B------:R-:W-:Y:S01]  /*4b20*/  FMUL R7, R4, UR4 ;  /* 0x0000000404077c20 */ /* 0x000fe20008400000 */
[----:B------:R-:W-:Y:S02]  /*4b30*/  MOV R4, 0xffffffff ;  /* 0xffffffff00047802 */ /* 0x000fe40000000f00 */
[-C--:B----4-:R-:W-:Y:S01]  /*4b40*/  SHF.L.U32 R29, R0, R11.reuse, RZ ;  /* 0x0000000b001d7219 */ /* 0x090fe200000006ff */
[----:B------:R3:W4:Y:S01]  /*4b50*/  F2I.U32.TRUNC.NTZ R15, R7 ;  /* 0x00000007000f7305 */ /* 0x000722000020f000 */
[----:B------:R-:W-:Y:S02]  /*4b60*/  SHF.L.U32 R4, R4, R11, RZ ;  /* 0x0000000b04047219 */ /* 0x000fe400000006ff */
[----:B------:R-:W1:Y:S01]  /*4b70*/  LDC R25, c[0x0][0x8a8] ;  /* 0x00022a00ff197b82 */ /* 0x000e620000000800 */
[-CC-:B------:R-:W-:Y:S02]  /*4b80*/  SHF.R.U64 R10, R12, R14.reuse, R3.reuse ;  /* 0x0000000e0c0a7219 */ /* 0x180fe40000001203 */
[----:B------:R-:W-:-:S04]  /*4b90*/  SHF.R.U32.HI R3, RZ, R14, R3 ;  /* 0x0000000eff037219 */ /* 0x000fc80000011603 */
[----:B------:R-:W-:Y:S01]  /*4ba0*/  SHF.R.U64 R14, R10, R11, R3 ;  /* 0x0000000b0a0e7219 */ /* 0x000fe20000001203 */
[----:B------:R-:W1:Y:S01]  /*4bb0*/  LDC R27, c[0x0][0x8f0] ;  /* 0x00023c00ff1b7b82 */ /* 0x000e620000000800 */
[----:B--2---:R-:W-:Y:S01]  /*4bc0*/  IMAD R26, R6, R9, R23 ;  /* 0x00000009061a7224 */ /* 0x004fe200078e0217 */
[----:B------:R-:W-:Y:S02]  /*4bd0*/  LOP3.LUT R23, RZ, R4, RZ, 0x33, !PT ;  /* 0x00000004ff177212 */ /* 0x000fe400078e33ff */
[----:B------:R-:W-:Y:S01]  /*4be0*/  SHF.R.U32.HI R5, RZ, R11, R3 ;  /* 0x0000000bff057219 */ /* 0x000fe20000011603 */
[----:B------:R-:W-:-:S03]  /*4bf0*/  IMAD.MOV.U32 R4, RZ, RZ, R14 ;  /* 0x000000ffff047224 */ /* 0x000fc600078e000e */
[----:B------:R-:W2:Y:S08]  /*4c00*/  LDC R28, c[0x0][0x8e0] ;  /* 0x00023800ff1c7b82 */ /* 0x000eb00000000800 */
[----:B------:R-:W1:Y:S01]  /*4c10*/  LDC R30, c[0x0][0x8b8] ;  /* 0x00022e00ff1e7b82 */ /* 0x000e620000000800 */
[----:B---34-:R-:W-:Y:S05]  /*4c20*/  @!P0 BRA `(.L_x_89) ;  /* 0x0000000000288947 */ /* 0x018fea0003800000 */
        /* <DEDUP_REMOVED lines=10> */
.L_x_89:
[----:B------:R-:W-:Y:S01]  /*4cd0*/  ISETP.NE.AND P0, PT, R2, 0x1, PT ;  /* 0x000000010200780c */ /* 0x000fe20003f05270 */
[----:B------:R-:W-:Y:S01]  /*4ce0*/  IMAD.MOV R15, RZ, RZ, -R15 ;  /* 0x000000ffff0f7224 */ /* 0x000fe200078e0a0f */
[----:B-1----:R-:W-:Y:S01]  /*4cf0*/  SHF.R.U64 R0, R4, R27, R5 ;  /* 0x0000001b04007219 */ /* 0x002fe20000001205 */
[----:B------:R-:W-:Y:S01]  /*4d00*/  VIADD R5, R25, 0xffffffff ;  /* 0xffffffff19057836 */ /* 0x000fe20000000000 */
[----:B------:R-:W-:Y:S02]  /*4d10*/  LOP3.LUT R23, R10, R23, RZ, 0xc0, !PT ;  /* 0x000000170a177212 */ /* 0x000fe400078ec0ff */
[----:B------:R-:W-:Y:S01]  /*4d20*/  R2UR UR47, R31 ;  /* 0x000000001f2f72ca */ /* 0x000fe200000e0000 */
[----:B------:R-:W-:Y:S01]  /*4d30*/  IMAD.MOV R3, RZ, RZ, -R0 ;  /* 0x000000ffff037224 */ /* 0x000fe200078e0a00 */
[----:B------:R-:W-:Y:S01]  /*4d40*/  LOP3.LUT R5, R12, R5, RZ, 0xc0, !PT ;  /* 0x000000050c057212 */ /* 0x000fe200078ec0ff */
[----:B------:R-:W-:Y:S02]  /*4d50*/  IMAD R23, R29, R0, R23 ;  /* 0x000000001d177224 */ /* 0x000fe400078e0217 */
[----:B--2---:R-:W-:Y:S01]  /*4d60*/  IMAD R0, R3, R28, R14 ;  /* 0x0000001c03007224 */ /* 0x004fe200078e020e */
[----:B------:R-:W-:Y:S01]  /*4d70*/  MOV R3, 0x1 ;  /* 0x0000000100037802 */ /* 0x000fe20000000f00 */
[----:B------:R-:W-:-:S02]  /*4d80*/  @P0 IMAD R26, R24, R15, R13 ;  /* 0x0000000f181a0224 */ /* 0x000fc400078e020d */
[----:B------:R-:W-:Y:S02]  /*4d90*/  IMAD R0, R0, R25, R5 ;  /* 0x0000001900007224 */ /* 0x000fe400078e0205 */
[----:B------:R-:W-:-:S05]  /*4da0*/  IMAD R23, R23, R30, R26 ;  /* 0x0000001e17177224 */ /* 0x000fca00078e021a */
[----:B------:R-:W-:Y:S02]  /*4db0*/  SEL R93, R0, R23, !P0 ;  /* 0x00000017005d7207 */ /* 0x000fe40004000000 */
[----:B------:R-:W-:-:S07]  /*4dc0*/  SEL R23, R23, R0, !P0 ;  /* 0x0000000017177207 */ /* 0x000fce0004000000 */
.L_x_87:
[----:B------:R-:W-:Y:S01]  /*4dd0*/  UIADD3 UR50, UR51, UR50, URZ ;  /* 0x0000003233327290 */ /* 0x000fe2000fffe03f */
[----:B------:R-:W-:Y:S01]  /*4de0*/  LOP3.LUT P0, RZ, R3, 0xff, RZ, 0xc0, !PT ;  /* 0x000000ff03ff7812 */ /* 0x000fe2000780c0ff */
[----:B------:R-:W-:Y:S02]  /*4df0*/  UIADD3 UR48, UR48, 0x4, URZ ;  /* 0x0000000430307890 */ /* 0x000fe4000fffe03f */
[----:B------:R-:W-:Y:S02]  /*4e00*/  USHF.R.U32.HI UR4, URZ, 0x2, UR50 ;  /* 0x000000023f047899 */ /* 0x000fe40008011632 */
[----:B------:R-:W-:Y:S02]  /*4e10*/  UISETP.GT.U32.AND UP0, UPT, UR50, 0x3, UPT ;  /* 0x000000033200788c */ /* 0x000fe4000bf04070 */
[----:B------:R-:W-:Y:S02]  /*4e20*/  ULOP3.LUT UR4, UR4, 0x1, URZ, 0xc0, !UPT ;  /* 0x0000000104047892 */ /* 0x000fe4000f8ec03f */
[----:B------:R-:W-:-:S02]  /*4e30*/  UISETP.LT.U32.AND UP1, UPT, UR51, 0x4, UP0 ;  /* 0x000000043300788c */ /* 0x000fc40008721070 */
[----:B------:R-:W-:Y:S02]  /*4e40*/  UISETP.NE.U32.AND UP2, UPT, UR4, 0x1, UPT ;  /* 0x000000010400788c */ /* 0x000fe4000bf45070 */
[----:B------:R-:W-:Y:S02]  /*4e50*/  USEL UR5, URZ, 0x1, !UP1 ;  /* 0x000000013f057887 */ /* 0x000fe4000c800000 */
[----:B------:R-:W-:Y:S02]  /*4e60*/  UISETP.GT.U32.AND UP0, UPT, UR51, 0x3, !UP2 ;  /* 0x000000033300788c */ /* 0x000fe4000d704070 */
[----:B------:R-:W-:Y:S02]  /*4e70*/  ULOP3.LUT UR50, UR50, 0x3, URZ, 0xc0, !UPT ;  /* 0x0000000332327892 */ /* 0x000fe4000f8ec03f */
[----:B------:R-:W-:-:S04]  /*4e80*/  USEL UR4, URZ, 0x1, !UP0 ;  /* 0x000000013f047887 */ /* 0x000fc8000c000000 */
[----:B------:R-:W-:Y:S01]  /*4e90*/  ULOP3.LUT UR49, UR4, UR49, UR5, 0x96, !UPT ;  /* 0x0000003104317292 */ /* 0x000fe2000f8e9605 */
[----:B------:R-:W-:Y:S11]  /*4ea0*/  @P0 BRA `(.L_x_90) ;  /* 0xffffffc400600947 */ /* 0x000ff6000383ffff */
[----:B------:R-:W-:-:S13]  /*4eb0*/  PLOP3.LUT P0, PT, PT, PT, PT, 0x8, 0x0 ;  /* 0x000000000000781c */ /* 0x000fda0003f0e170 */
.L_x_17:
[----:B------:R-:W-:Y:S05]  /*4ec0*/  @P0 BRA `(.L_x_9) ;  /* 0x0000002800ac0947 */ /* 0x000fea0003800000 */
[----:B------:R-:W-:Y:S01]  /*4ed0*/  ULDC.64 UR6, c[0x0][0x588] ;  /* 0x0001620000067ab9 */ /* 0x000fe20000000a00 */
[----:B------:R-:W-:Y:S01]  /*4ee0*/  ISETP.NE.AND.EX P1, PT, R96, RZ, PT, P1 ;  /* 0x000000ff6000720c */ /* 0x000fe20003f25310 */
[----:B------:R-:W-:-:S04]  /*4ef0*/  DEPBAR.LE SB0, 0x0 ;  /* 0x000080000000791a */ /* 0x000fc80000000000 */
[----:B------:R-:W-:Y:S01]  /*4f00*/  ISETP.NE.U32.AND P0, PT, RZ, UR6, PT ;  /* 0x00000006ff007c0c */ /* 0x000fe2000bf05070 */
[----:B------:R-:W-:Y:S03]  /*4f10*/  BSSY B0, `(.L_x_91) ;  /* 0x0000014000007945 */ /* 0x000fe60003800000 */
[----:B------:R-:W-:-:S13]  /*4f20*/  ISETP.NE.AND.EX P0, PT, RZ, UR7, PT, P0 ;  /* 0x00000007ff007c0c */ /* 0x000fda000bf05300 */
[----:B------:R-:W-:Y:S05]  /*4f30*/  @P0 BRA P1, `(.L_x_92) ;  /* 0x0000000000440947 */ /* 0x000fea0000800000 */
[----:B------:R-:W-:-:S04]  /*4f40*/  ISETP.NE.U32.AND P0, PT, R95, RZ, PT ;  /* 0x000000ff5f00720c */ /* 0x000fc80003f05070 */
[----:B------:R-:W-:-:S13]  /*4f50*/  ISETP.NE.AND.EX P0, PT, R96, RZ, PT, P0 ;  /* 0x000000ff6000720c */ /* 0x000fda0003f05300 */
[----:B------:R-:W-:Y:S05]  /*4f60*/  @!P0 BRA `(.L_x_93) ;  /* 0x00000000002c8947 */ /* 0x000fea0003800000 */
[----:B------:R-:W-:-:S13]  /*4f70*/  LOP3.LUT P0, RZ, R88, 0xff, RZ, 0xc0, !PT ;  /* 0x000000ff58ff7812 */ /* 0x000fda000780c0ff */
[----:B------:R-:W-:Y:S05]  /*4f80*/  @!P0 BRA `(.L_x_94) ;  /* 0x0000000000108947 */ /* 0x000fea0003800000 */
[----:B-----5:R-:W-:-:S13]  /*4f90*/  FSETP.NEU.AND P0, PT, R90, RZ, PT ;  /* 0x000000ff5a00720b */ /* 0x020fda0003f0d000 */
[----:B------:R-:W-:Y:S05]  /*4fa0*/  @!P0 BREAK B0 ;  /* 0x0000000000008942 */ /* 0x000fea0003800000 */
[----:B------:R-:W-:Y:S05]  /*4fb0*/  @P0 BRA `(.L_x_92) ;  /* 0x0000000000240947 */ /* 0x000fea0003800000 */
[----:B------:R-:W-:Y:S05]  /*4fc0*/  BRA `(.L_x_9) ;  /* 0x00000028006c7947 */ /* 0x000fea0003800000 */
.L_x_94:
[----:B------:R-:W-:-:S04]  /*4fd0*/  ISETP.NE.U32.AND P0, PT, RZ, UR6, PT ;  /* 0x00000006ff007c0c */ /* 0x000fc8000bf05070 */
[----:B------:R-:W-:-:S13]  /*4fe0*/  ISETP.NE.AND.EX P0, PT, RZ, UR7, PT, P0 ;  /* 0x00000007ff007c0c */ /* 0x000fda000bf05300 */
[----:B------:R-:W-:Y:S05]  /*4ff0*/  @!P0 BREAK B0 ;  /* 0x0000000000008942 */ /* 0x000fea0003800000 */
[----:B------:R-:W-:Y:S05]  /*5000*/  @P0 BRA `(.L_x_92) ;  /* 0x0000000000100947 */ /* 0x000fea0003800000 */
[----:B------:R-:W-:Y:S05]  /*5010*/  BRA `(.L_x_9) ;  /* 0x0000002800587947 */ /* 0x000fea0003800000 */
.L_x_93:
[----:B-----5:R-:W-:-:S13]  /*5020*/  FSETP.NEU.AND P0, PT, R90, RZ, PT ;  /* 0x000000ff5a00720b */ /* 0x020fda0003f0d000 */
[----:B------:R-:W-:Y:S05]  /*5030*/  @!P0 BREAK B0 ;  /* 0x0000000000008942 */ /* 0x000fea0003800000 */
[----:B------:R-:W-:Y:S05]  /*5040*/  @!P0 BRA `(.L_x_9) ;  /* 0x00000028004c8947 */ /* 0x000fea0003800000 */
.L_x_92:
[----:B------:R-:W-:Y:S05]  /*5050*/  BSYNC B0 ;  /* 0x0000000000007941 */ /* 0x000fea0003800000 */
.L_x_91:
[----:B------:R-:W-:-:S04]  /*5060*/  LOP3.LUT R19, R19, 0x1, RZ, 0xfc, !PT ;  /* 0x0000000113137812 */ /* 0x000fc800078efcff */
[----:B------:R-:W-:-:S13]  /*5070*/  ISETP.NE.AND P0, PT, R19, 0x3, PT ;  /* 0x000000031300780c */ /* 0x000fda0003f05270 */
[----:B------:R-:W-:Y:S05]  /*5080*/  @!P0 BRA `(.L_x_95) ;  /* 0x0000000000048947 */ /* 0x000fea0003800000 */
[----:B------:R-:W-:Y:S01]  /*5090*/  BPT.TRAP 0x1 ;  /* 0x000000040000795c */ /* 0x000fe20000300000 */
.L_x_95:
[----:B------:R-:W3:Y:S01]  /*50a0*/  S2UR UR5, SR_CgaCtaId ;  /* 0x00000000000579c3 */ /* 0x000ee20000008800 */
[----:B------:R-:W-:Y:S02]  /*50b0*/  UMOV UR4, 0x400 ;  /* 0x0000040000047882 */ /* 0x000fe40000000000 */
[----:B---3--:R-:W-:-:S04]  /*50c0*/  ULEA UR4, UR5, UR4, 0x18 ;  /* 0x0000000405047291 */ /* 0x008fc8000f8ec03f */
[----:B------:R-:W-:-:S04]  /*50d0*/  ULEA UR4, UR39, UR4, 0x3 ;  /* 0x0000000427047291 */ /* 0x000fc8000f8e183f */
[----:B------:R-:W-:-:S04]  /*50e0*/  UIADD3 UR4, UR4, 0x60, URZ ;  /* 0x0000006004047890 */ /* 0x000fc8000fffe03f */
[----:B------:R-:W-:-:S09]  /*50f0*/  UPRMT UR4, UR5, 0x654, UR4 ;  /* 0x0000065405047896 */ /* 0x000fd20008000004 */
[----:B------:R-:W-:Y:S01]  /*5100*/  SYNCS.ARRIVE.TRANS64.RED.A1T0 RZ, [UR4], RZ ;  /* 0x000000ffffff79a7 */ /* 0x000fe20008100404 */
[----:B------:R-:W-:Y:S05]  /*5110*/  BRA `(.L_x_9) ;  /* 0x0000002800187947 */ /* 0x000fea0003800000 */
.L_x_8:
[----:B------:R-:W-:Y:S01]  /*5120*/  ULDC.64 UR4, c[0x0][0x8f8] ;  /* 0x00023e0000047ab9 */ /* 0x000fe20000000a00 */
[----:B------:R-:W-:Y:S01]  /*5130*/  PRMT R11, RZ, 0x7610, R11 ;  /* 0x00007610ff0b7816 */ /* 0x000fe2000000000b */
[----:B------:R-:W-:Y:S01]  /*5140*/  IMAD.MOV.U32 R13, RZ, RZ, -0x1 ;  /* 0xffffffffff0d7424 */ /* 0x000fe200078e00ff */
[----:B------:R-:W-:Y:S01]  /*5150*/  ISETP.GE.U32.AND P0, PT, R16, UR4, PT ;  /* 0x0000000410007c0c */ /* 0x000fe2000bf06070 */
[----:B------:R-:W-:Y:S02]  /*5160*/  IMAD.MOV.U32 R7, RZ, RZ, -0x1 ;  /* 0xffffffffff077424 */ /* 0x000fe400078e00ff */
[----:B------:R-:W-:Y:S01]  /*5170*/  IMAD.MOV.U32 R6, RZ, RZ, -0x1 ;  /* 0xffffffffff067424 */ /* 0x000fe200078e00ff */
[----:B------:R-:W-:-:S13]  /*5180*/  ISETP.GE.U32.AND.EX P0, PT, R17, UR5, PT, P0 ;  /* 0x0000000511007c0c */ /* 0x000fda000bf06100 */
        /* <DEDUP_REMOVED lines=14> */
[----:B------:R-:W-:Y:S01]  /*5270*/  IMAD.WIDE.U32 R6, R11, R20, RZ ;  /* 0x000000140b067225 */ /* 0x000fe200078e00ff */
[----:B------:R-:W-:-:S03]  /*5280*/  MOV R14, R13 ;  /* 0x0000000d000e7202 */ /* 0x000fc60000000f00 */
[----:B------:R-:W-:Y:S01]  /*5290*/  IMAD.X R15, RZ, RZ, RZ, P0 ;  /* 0x000000ffff0f7224 */ /* 0x000fe200000e06ff */
[----:B------:R-:W-:-:S05]  /*52a0*/  IADD3 RZ, P0, R7, R12, RZ ;  /* 0x0000000c07ff7210 */ /* 0x000fca0007f1e0ff */
[----:B------:R-:W-:-:S08]  /*52b0*/  IMAD.WIDE.U32.X R14, R23, R21, R14, P0 ;  /* 0x00000015170e7225 */ /* 0x000fd000000e040e */
.L_x_97:
[-CC-:B------:R-:W-:Y:S01]  /*52c0*/  SHF.R.U64 R20, R14, R24.reuse, R15.reuse ;  /* 0x000000180e147219 */ /* 0x180fe2000000120f */
[----:B------:R-:W1:Y:S01]  /*52d0*/  LDC R28, c[0x0][0x8c0] ;  /* 0x00023000ff1c7b82 */ /* 0x000e620000000800 */
[----:B------:R-:W-:Y:S01]  /*52e0*/  SHF.R.U32.HI R6, RZ, R24, R15 ;  /* 0x00000018ff067219 */ /* 0x000fe2000001160f */
[----:B------:R-:W-:Y:S01]  /*52f0*/  ULDC UR4, c[0x0][0x150] ;  /* 0x0000540000047ab9 */ /* 0x000fe20000000800 */
[----:B------:R-:W-:Y:S01]  /*5300*/  IADD3 R9, P0, RZ, -R20, RZ ;  /* 0x80000014ff097210 */ /* 0x000fe20007f1e0ff */
[----:B------:R-:W-:Y:S01]  /*5310*/  IMAD.MOV.U32 R13, RZ, RZ, -0x1 ;  /* 0xffffffffff0d7424 */ /* 0x000fe200078e00ff */
[----:B------:R-:W-:-:S03]  /*5320*/  I2FP.F32.U32 R11, R8 ;  /* 0x00000008000b7245 */ /* 0x000fc60000201000 */
[----:B------:R-:W2:Y:S01]  /*5330*/  LDC.64 R30, c[0x0][0x8e8] ;  /* 0x00023a00ff1e7b82 */ /* 0x000ea20000000a00 */
[----:B------:R-:W-:Y:S02]  /*5340*/  IMAD.X R7, RZ, RZ, ~R6, P0 ;  /* 0x000000ffff077224 */ /* 0x000fe400000e0e06 */
[----:B------:R-:W-:Y:S01]  /*5350*/  FMUL R11, R11, UR4 ;  /* 0x000000040b0b7c20 */ /* 0x000fe20008400000 */
[----:B------:R-:W-:Y:S01]  /*5360*/  ULDC UR4, c[0x0][0x154] ;  /* 0x0000550000047ab9 */ /* 0x000fe20000000800 */
[-C--:B------:R-:W-:Y:S02]  /*5370*/  IMAD R12, R7, R26.reuse, RZ ;  /* 0x0000001a070c7224 */ /* 0x080fe400078e02ff */
[C---:B------:R-:W-:Y:S01]  /*5380*/  IMAD.WIDE.U32 R6, R9.reuse, R26, R16 ;  /* 0x0000001a09067225 */ /* 0x040fe200078e0010 */
[----:B------:R-:W3:Y:S01]  /*5390*/  LDC R24, c[0x0][0x8b0] ;  /* 0x00022c00ff187b82 */ /* 0x000ee20000000800 */
[----:B------:R-:W4:Y:S02]  /*53a0*/  F2I.U32.TRUNC.NTZ R11, R11 ;  /* 0x0000000b000b7305 */ /* 0x000f24000020f000 */
[----:B------:R-:W-:-:S04]  /*53b0*/  IMAD R9, R9, R27, R12 ;  /* 0x0000001b09097224 */ /* 0x000fc800078e020c */
[----:B------:R-:W-:Y:S01]  /*53c0*/  IMAD.IADD R7, R7, 0x1, R9 ;  /* 0x0000000107077824 */ /* 0x000fe200078e0209 */
[----:B------:R-:W3:Y:S04]  /*53d0*/  LDC R25, c[0x0][0x148] ;  /* 0x00005200ff197b82 */ /* 0x000ee80000000800 */
[----:B-1----:R-:W-:Y:S02]  /*53e0*/  SHF.R.U64 R14, R6, R28, R7 ;  /* 0x0000001c060e7219 */ /* 0x002fe40000001207 */
[----:B------:R-:W-:Y:S02]  /*53f0*/  I2FP.F32.U32 R6, R10 ;  /* 0x0000000a00067245 */ /* 0x000fe40000201000 */
[----:B------:R-:W1:Y:S01]  /*5400*/  LDC R9, c[0x0][0x144] ;  /* 0x00005100ff097b82 */ /* 0x000e620000000800 */
[----:B--2---:R-:W-:Y:S01]  /*5410*/  ISETP.NE.U32.AND P0, PT, R30, RZ, PT ;  /* 0x000000ff1e00720c */ /* 0x004fe20003f05070 */
[----:B----4-:R-:W-:Y:S01]  /*5420*/  IMAD.MOV R11, RZ, RZ, -R11 ;  /* 0x000000ffff0b7224 */ /* 0x010fe200078e0a0b */
[----:B------:R-:W-:Y:S01]  /*5430*/  SHF.R.U32.HI R7, RZ, R28, R7 ;  /* 0x0000001cff077219 */ /* 0x000fe20000011607 */
[----:B------:R-:W-:Y:S01]  /*5440*/  FMUL R12, R6, UR4 ;  /* 0x00000004060c7c20 */ /* 0x000fe20008400000 */
[----:B------:R-:W-:Y:S01]  /*5450*/  ISETP.NE.AND.EX P0, PT, R31, RZ, PT, P0 ;  /* 0x000000ff1f00720c */ /* 0x000fe20003f05300 */
[----:B------:R-:W-:-:S02]  /*5460*/  ULDC UR4, c[0x0][0x900] ;  /* 0x0002400000047ab9 */ /* 0x000fc40000000800 */
[----:B------:R-:W2:Y:S01]  /*5470*/  LDC R26, c[0x0][0x8a8] ;  /* 0x00022a00ff1a7b82 */ /* 0x000ea20000000800 */
[-CC-:B---3--:R-:W-:Y:S02]  /*5480*/  SHF.R.U64 R21, R14, R24.reuse, R7.reuse ;  /* 0x000000180e157219 */ /* 0x188fe40000001207 */
[----:B------:R-:W-:Y:S02]  /*5490*/  SHF.R.U32.HI R6, RZ, R24, R7 ;  /* 0x00000018ff067219 */ /* 0x000fe40000011607 */
[----:B------:R3:W4:Y:S01]  /*54a0*/  F2I.U32.TRUNC.NTZ R24, R12 ;  /* 0x0000000c00187305 */ /* 0x000722000020f000 */
[----:B------:R-:W-:Y:S02]  /*54b0*/  SHF.L.U32 R32, R13, UR4, RZ ;  /* 0x000000040d207c19 */ /* 0x000fe400080006ff */
[----:B------:R-:W2:Y:S01]  /*54c0*/  LDC R27, c[0x0][0x8f0] ;  /* 0x00023c00ff1b7b82 */ /* 0x000ea20000000800 */
[--C-:B------:R-:W-:Y:S02]  /*54d0*/  SHF.R.U64 R23, R21, UR4, R6.reuse ;  /* 0x0000000415177c19 */ /* 0x100fe40008001206 */
[----:B------:R-:W-:-:S03]  /*54e0*/  SHF.R.U32.HI R7, RZ, UR4, R6 ;  /* 0x00000004ff077c19 */ /* 0x000fc60008011606 */
[----:B------:R-:W-:Y:S02]  /*54f0*/  IMAD.MOV.U32 R6, RZ, RZ, R23 ;  /* 0x000000ffff067224 */ /* 0x000fe400078e0017 */
[----:B------:R-:W2:Y:S01]  /*5500*/  LDC R29, c[0x0][0x8e0] ;  /* 0x00023800ff1d7b82 */ /* 0x000ea20000000800 */
[----:B-1----:R-:W-:-:S07]  /*5510*/  IMAD R28, R9, R11, R8 ;  /* 0x0000000b091c7224 */ /* 0x002fce00078e0208 */
[----:B------:R-:W1:Y:S01]  /*5520*/  LDC R33, c[0x0][0x8b8] ;  /* 0x00022e00ff217b82 */ /* 0x000e620000000800 */
[----:B---34-:R-:W-:Y:S05]  /*5530*/  @!P0 BRA `(.L_x_98) ;  /* 0x0000000000288947 */ /* 0x018fea0003800000 */
[----:B------:R-:W3:Y:S02]  /*5540*/  LDC R6, c[0x0][0x8f4] ;  /* 0x00023d00ff067b82 */ /* 0x000ee40000000800 */
[----:B---3--:R-:W-:-:S05]  /*5550*/  IADD3 R11, P0, R23, R6, RZ ;  /* 0x00000006170b7210 */ /* 0x008fca0007f1e0ff */
        /* <DEDUP_REMOVED lines=8> */
.L_x_98:
[----:B------:R-:W-:Y:S01]  /*55e0*/  ISETP.NE.AND P0, PT, R2, 0x1, PT ;  /* 0x000000010200780c */ /* 0x000fe20003f05270 */
[----:B------:R-:W-:Y:S01]  /*55f0*/  USHF.L.U32 UR4, UR37, UR4, URZ ;  /* 0x0000000425047299 */ /* 0x000fe2000800063f */
[----:B------:R-:W-:Y:S01]  /*5600*/  LOP3.LUT R32, RZ, R32, RZ, 0x33, !PT ;  /* 0x00000020ff207212 */ /* 0x000fe200078e33ff */
[----:B--2---:R-:W-:Y:S01]  /*5610*/  VIADD R9, R26, 0xffffffff ;  /* 0xffffffff1a097836 */ /* 0x004fe20000000000 */
[----:B------:R-:W-:Y:S01]  /*5620*/  SHF.R.U64 R7, R6, R27, R7 ;  /* 0x0000001b06077219 */ /* 0x000fe20000001207 */
[----:B------:R-:W-:Y:S01]  /*5630*/  IMAD.MOV R24, RZ, RZ, -R24 ;  /* 0x000000ffff187224 */ /* 0x000fe200078e0a18 */
[----:B------:R-:W-:Y:S01]  /*5640*/  LOP3.LUT R6, R21, R32, RZ, 0xc0, !PT ;  /* 0x0000002015067212 */ /* 0x000fe200078ec0ff */
[----:B------:R-:W-:Y:S02]  /*5650*/  IMAD.MOV.U32 R11, RZ, RZ, 0x1 ;  /* 0x00000001ff0b7424 */ /* 0x000fe400078e00ff */
[----:B------:R-:W-:Y:S02]  /*5660*/  IMAD.MOV R8, RZ, RZ, -R7 ;  /* 0x000000ffff087224 */ /* 0x000fe400078e0a07 */
[----:B------:R-:W-:Y:S01]  /*5670*/  IMAD R13, R7, UR4, R6 ;  /* 0x00000004070d7c24 */ /* 0x000fe2000f8e0206 */
[----:B------:R-:W-:Y:S01]  /*5680*/  LOP3.LUT R7, R14, R9, RZ, 0xc0, !PT ;  /* 0x000000090e077212 */ /* 0x000fe200078ec0ff */
[----:B------:R-:W-:-:S02]  /*5690*/  @P0 IMAD R28, R25, R24, R10 ;  /* 0x00000018191c0224 */ /* 0x000fc400078e020a */
[----:B------:R-:W-:Y:S02]  /*56a0*/  IMAD R6, R8, R29, R23 ;  /* 0x0000001d08067224 */ /* 0x000fe400078e0217 */
[----:B-1----:R-:W-:Y:S02]  /*56b0*/  IMAD R13, R13, R33, R28 ;  /* 0x000000210d0d7224 */ /* 0x002fe400078e021c */
[----:B------:R-:W-:-:S05]  /*56c0*/  IMAD R6, R6, R26, R7 ;  /* 0x0000001a06067224 */ /* 0x000fca00078e0207 */
[----:B------:R-:W-:Y:S02]  /*56d0*/  SEL R7, R6, R13, !P0 ;  /* 0x0000000d06077207 */ /* 0x000fe40004000000 */
[----:B------:R-:W-:Y:S01]  /*56e0*/  SEL R13, R13, R6, !P0 ;  /* 0x000000060d0d7207 */ /* 0x000fe20004000000 */
[----:B------:R-:W-:-:S07]  /*56f0*/  IMAD.MOV.U32 R6, RZ, RZ, R20 ;  /* 0x000000ffff067224 */ /* 0x000fce00078e0014 */
.L_x_96:
[----:B------:R-:W-:-:S08]  /*5700*/  NOP ;  /* 0x0000000000007918 */ /* 0x000fd00000000000 */
[----:B------:R-:W1:-:S00]  /*5710*/  USETMAXREG.DEALLOC.CTAPOOL 0x28 ;  /* 0x00000028000079c8 */ /* 0x000e4000080e0500 */
[----:B-1----:R-:W-:-:S13]  /*5720*/  ISETP.NE.AND P0, PT, R0, 0x1, PT ;  /* 0x000000010000780c */ /* 0x002fda0003f05270 */
[----:B------:R-:W-:Y:S05]  /*5730*/  @!P0 BRA `(.L_x_9) ;  /* 0x0000002000908947 */ /* 0x000fea0003800000 */
[----:B------:R-:W-:Y:S05]  /*5740*/  @!P3 BRA `(.L_x_99) ;  /* 0x0000001000acb947 */ /* 0x000fea0003800000 */
[----:B------:R-:W-:-:S04]  /*5750*/  PRMT R3, R3, 0x9910, RZ ;  /* 0x0000991003037816 */ /* 0x000fc800000000ff */
[----:B------:R-:W-:-:S04]  /*5760*/  ISETP.NE.AND P0, PT, R3, RZ, PT ;  /* 0x000000ff0300720c */ /* 0x000fc80003f05270 */
[----:B------:R-:W-:-:S13]  /*5770*/  ISETP.NE.OR P0, PT, R0, 0x2, !P0 ;  /* 0x000000020000780c */ /* 0x000fda0004705670 */
[----:B------:R-:W-:Y:S05]  /*5780*/  @P0 BRA `(.L_x_9) ;  /* 0x00000020007c0947 */ /* 0x000fea0003800000 */
[----:B------:R-:W-:-:S13]  /*5790*/  LOP3.LUT P1, RZ, R11, 0xff, RZ, 0xc0, !PT ;  /* 0x000000ff0bff7812 */ /* 0x000fda000782c0ff */
[----:B------:R-:W-:Y:S05]  /*57a0*/  @!P1 BRA `(.L_x_100) ;  /* 0x0000000000189947 */ /* 0x000fea0003800000 */
[----:B------:R-:W-:Y:S01]  /*57b0*/  UMOV UR4, 0x400 ;  /* 0x0000040000047882 */ /* 0x000fe20000000000 */
[----:B------:R-:W-:Y:S01]  /*57c0*/  IMAD.MOV.U32 R0, RZ, RZ, RZ ;  /* 0x000000ffff007224 */ /* 0x000fe200078e00ff */
[----:B------:R-:W-:-:S04]  /*57d0*/  ULEA UR4, UR36, UR4, 0x18 ;  /* 0x0000000424047291 */ /* 0x000fc8000f8ec03f */
[----:B------:R-:W-:-:S05]  /*57e0*/  SHF.L.U32 R0, R0, 0x1f, RZ ;  /* 0x0000001f00007819 */ /* 0x000fca00000006ff */
[----:B------:R-:W1:Y:S02]  /*57f0*/  SYNCS.PHASECHK.TRANS64.TRYWAIT P0, [UR4+0x88], R0 ;  /* 0x00008800ff0075a7 */ /* 0x000e640008000144 */
[----:B-1----:R-:W-:Y:S05]  /*5800*/  @!P0 BRA `(.L_x_101) ;  /* 0x0000002000e48947 */ /* 0x002fea0003800000 */
.L_x_100:
[----:B------:R-:W-:Y:S01]  /*5810*/  PRMT R9, RZ, 0x7610, R9 ;  /* 0x00007610ff097816 */ /* 0x000fe20000000009 */
[----:B------:R-:W-:Y:S06]  /*5820*/  @P2 BRA `(.L_x_102) ;  /* 0x0000000000242947 */ /* 0x000fec0003800000 */
[----:B------:R-:W-:Y:S02]  /*5830*/  ULDC.64 UR4, c[0x0][0x588] ;  /* 0x0001620000047ab9 */ /* 0x000fe40000000a00 */
[----:B------:R-:W-:-:S04]  /*5840*/  ISETP.NE.U32.AND P0, PT, RZ, UR4, PT ;  /* 0x00000004ff007c0c */ /* 0x000fc8000bf05070 */
[----:B------:R-:W-:-:S13]  /*5850*/  ISETP.NE.AND.EX P0, PT, RZ, UR5, PT, P0 ;  /* 0x00000005ff007c0c */ /* 0x000fda000bf05300 */
[----:B------:R-:W-:Y:S05]  /*5860*/  @!P0 BRA `(.L_x_103) ;  /* 0x00000000000c8947 */ /* 0x000fea0003800000 */
[----:B------:R2:W5:Y:S01]  /*5870*/  LDG.E R11, desc[UR42][R4.64] ;  /* 0x0000002a040b7981 */ /* 0x000562000c1e1900 */
[----:B------:R-:W-:Y:S01]  /*5880*/  IMAD.MOV.U32 R9, RZ, RZ, 0x1 ;  /* 0x00000001ff097424 */ /* 0x000fe200078e00ff */
[----:B------:R-:W-:Y:S06]  /*5890*/  BRA `(.L_x_102) ;  /* 0x0000000000087947 */ /* 0x000fec0003800000 */
.L_x_103:
[----:B------:R-:W3:Y:S01]  /*58a0*/  LDC R11, c[0x0][0x580] ;  /* 0x00016000ff0b7b82 */ /* 0x000ee20000000800 */
[----:B------:R-:W-:-:S07]  /*58b0*/  MOV R9, 0x1 ;  /* 0x0000000100097802 */ /* 0x000fce0000000f00 */
.L_x_102:
[----:B-1----:R-:W-:Y:S01]  /*58c0*/  IMAD.MOV.U32 R0, RZ, RZ, 0x1 ;  /* 0x00000001ff007424 */ /* 0x002fe200078e00ff */
[----:B------:R-:W-:Y:S06]  /*58d0*/  @!P1 BRA `(.L_x_104) ;  /* 0x0000000c00d89947 */ /* 0x000fec0003800000 */
[----:B------:R-:W1:Y:S01]  /*58e0*/  LDC R3, c[0x0][0x8a8] ;  /* 0x00022a00ff037b82 */ /* 0x000e620000000800 */
[----:B------:R-:W-:Y:S01]  /*58f0*/  IMAD.MOV.U32 R0, RZ, RZ, -0x1 ;  /* 0xffffffffff007424 */ /* 0x000fe200078e00ff */
[----:B------:R-:W-:Y:S01]  /*5900*/  ULDC UR4, c[0x0][0x900] ;  /* 0x0002400000047ab9 */ /* 0x000fe20000000800 */
[----:B------:R-:W-:Y:S01]  /*5910*/  LOP3.LUT R10, R19, 0x2, RZ, 0xfc, !PT ;  /* 0x00000002130a7812 */ /* 0x000fe200078efcff */
[----:B------:R-:W-:Y:S01]  /*5920*/  ULDC.64 UR6, c[0x0][0x198] ;  /* 0x0000660000067ab9 */ /* 0x000fe20000000a00 */
[----:B------:R-:W-:Y:S02]  /*5930*/  USHF.L.U32 UR13, UR37, UR4, URZ ;  /* 0x00000004250d7299 */ /* 0x000fe4000800063f */
[----:B------:R-:W-:Y:S01]  /*5940*/  SHF.L.U32 R8, R0, UR4, RZ ;  /* 0x0000000400087c19 */ /* 0x000fe200080006ff */
[----:B------:R-:W-:Y:S01]  /*5950*/  IMAD.MOV.U32 R0, RZ, RZ, 0x1 ;  /* 0x00000001ff007424 */ /* 0x000fe200078e00ff */
[----:B------:R-:W-:Y:S01]  /*5960*/  ULDC.64 UR14, c[0x0][0x588] ;  /* 0x00016200000e7ab9 */ /* 0x000fe20000000a00 */
[----:B------:R-:W-:Y:S01]  /*5970*/  ULDC.64 UR22, c[0x0][0x8f8] ;  /* 0x00023e0000167ab9 */ /* 0x000fe20000000a00 */
[----:B------:R-:W-:Y:S01]  /*5980*/  LOP3.LUT R8, RZ, R8, RZ, 0x33, !PT ;  /* 0x00000008ff087212 */ /* 0x000fe200078e33ff */
[----:B------:R-:W-:Y:S01]  /*5990*/  ULDC.64 UR24, c[0x0][0x590] ;  /* 0x0001640000187ab9 */ /* 0x000fe20000000a00 */
[----:B-1----:R-:W-:-:S07]  /*59a0*/  VIADD R3, R3, 0xffffffff ;  /* 0xffffffff03037836 */ /* 0x002fce0000000000 */
.L_x_136:
[----:B------:R-:W-:Y:S02]  /*59b0*/  ISETP.NE.U32.AND P0, PT, RZ, UR24, PT ;  /* 0x00000018ff007c0c */ /* 0x000fe4000bf05070 */
[----:B------:R-:W-:Y:S02]  /*59c0*/  R2UR UR19, R13 ;  /* 0x000000000d1372ca */ /* 0x000fe400000e0000 */
[----:B------:R-:W-:Y:S02]  /*59d0*/  R2UR UR18, R7 ;  /* 0x00000000071272ca */ /* 0x000fe400000e0000 */
[----:B------:R-:W-:-:S09]  /*59e0*/  ISETP.NE.AND.EX P0, PT, RZ, UR25, PT, P0 ;  /* 0x00000019ff007c0c */ /* 0x000fd2000bf05300 */
[----:B------:R-:W-:Y:S02]  /*59f0*/  USHF.L.U32 UR19, UR19, 0x8, URZ ;  /* 0x0000000813137899 */ /* 0x000fe4000800063f */
[----:B------:R-:W-:Y:S02]  /*5a00*/  USHF.L.U32 UR18, UR18, 0x6, URZ ;  /* 0x0000000612127899 */ /* 0x000fe4000800063f */
[----:B---34-:R-:W-:Y:S10]  /*5a10*/  @!P0 BRA `(.L_x_105) ;  /* 0x00000000002c8947 */ /* 0x018ff40003800000 */
[----:B------:R-:W-:-:S04]  /*5a20*/  ISETP.NE.U32.AND P1, PT, RZ, UR14, PT ;  /* 0x0000000eff007c0c */ /* 0x000fc8000bf25070 */
[----:B------:R-:W-:-:S13]  /*5a30*/  ISETP.NE.AND.EX P1, PT, RZ, UR15, PT, P1 ;  /* 0x0000000fff007c0c */ /* 0x000fda000bf25310 */
[----:B------:R-:W-:Y:S05]  /*5a40*/  @!P1 BRA `(.L_x_106) ;  /* 0x0000000000189947 */ /* 0x000fea0003800000 */
[----:B--2---:R-:W1:Y:S01]  /*5a50*/  LDC.64 R4, c[0x0][0x588] ;  /* 0x00016200ff047b82 */ /* 0x004e620000000a00 */
[----:B------:R-:W-:-:S04]  /*5a60*/  IMAD R7, R6, UR24, RZ ;  /* 0x0000001806077c24 */ /* 0x000fc8000f8e02ff */
[----:B-1----:R-:W-:-:S05]  /*5a70*/  IMAD.WIDE R4, R7, 0x4, R4 ;  /* 0x0000000407047825 */ /* 0x002fca00078e0204 */
[----:B---3-5:R1:W5:Y:S01]  /*5a80*/  LDG.E R11, desc[UR42][R4.64] ;  /* 0x0000002a040b7981 */ /* 0x028362000c1e1900 */
[----:B------:R-:W-:Y:S01]  /*5a90*/  IMAD.MOV.U32 R9, RZ, RZ, 0x1 ;  /* 0x00000001ff097424 */ /* 0x000fe200078e00ff */
[----:B------:R-:W-:Y:S06]  /*5aa0*/  BRA `(.L_x_105) ;  /* 0x0000000000087947 */ /* 0x000fec0003800000 */
.L_x_106:
[----:B---3-5:R-:W4:Y:S01]  /*5ab0*/  LDC R11, c[0x0][0x580] ;  /* 0x00016000ff0b7b82 */ /* 0x028f220000000800 */
[----:B------:R-:W-:-:S07]  /*5ac0*/  IMAD.MOV.U32 R9, RZ, RZ, 0x1 ;  /* 0x00000001ff097424 */ /* 0x000fce00078e00ff */
.L_x_105:
[----:B------:R-:W-:Y:S05]  /*5ad0*/  @!P0 BRA `(.L_x_107) ;  /* 0x00000000001c8947 */ /* 0x000fea0003800000 */
[----:B------:R-:W-:-:S13]  /*5ae0*/  LOP3.LUT P2, RZ, R9, 0xff, RZ, 0xc0, !PT ;  /* 0x000000ff09ff7812 */ /* 0x000fda000784c0ff */
[----:B-12---:R-:W1:Y:S02]  /*5af0*/  @!P2 LDC.64 R4, c[0x0][0x588] ;  /* 0x00016200ff04ab82 */ /* 0x006e640000000a00 */
[----:B-1----:R-:W-:-:S04]  /*5b00*/  @!P2 ISETP.NE.U32.AND P0, PT, R4, RZ, PT ;  /* 0x000000ff0400a20c */ /* 0x002fc80003f05070 */
[----:B------:R-:W-:Y:S02]  /*5b10*/  @!P2 ISETP.NE.AND.EX P1, PT, R5, RZ, PT, P0 ;  /* 0x000000ff0500a20c */ /* 0x000fe40003f25300 */
[----:B---345:R-:W-:Y:S02]  /*5b20*/  @P2 FSETP.EQ.AND P0, PT, R11, RZ, PT ;  /* 0x000000ff0b00220b */ /* 0x038fe40003f02000 */
[----:B------:R-:W-:Y:S01]  /*5b30*/  @!P2 PLOP3.LUT P0, PT, P1, PT, PT, 0x8, 0x0 ;  /* 0x000000000000a81c */ /* 0x000fe20000f0e170 */
[----:B------:R-:W-:-:S12]  /*5b40*/  BRA `(.L_x_108) ;  /* 0x0000000000047947 */ /* 0x000fd80003800000 */
.L_x_107:
[----:B---345:R-:W-:-:S13]  /*5b50*/  FSETP.EQ.AND P0, PT, R11, RZ, PT ;  /* 0x000000ff0b00720b */ /* 0x038fda0003f02000 */
.L_x_108:
[----:B------:R-:W-:Y:S02]  /*5b60*/  ISETP.NE.AND P2, PT, R10, 0x3, PT ;  /* 0x000000030a00780c */ /* 0x000fe40003f45270 */
[----:B------:R-:W-:-:S04]  /*5b70*/  ELECT P1, URZ, PT ;  /* 0x00000000003f782f */ /* 0x000fc80003820000 */
[----:B------:R-:W-:-:S07]  /*5b80*/  PLOP3.LUT P0, PT, P1, P0, PT, 0x20, 0x0 ;  /* 0x000000000000781c */ /* 0x000fce0000f00470 */
[----:B------:R-:W-:Y:S06]  /*5b90*/  @!P2 BRA `(.L_x_109) ;  /* 0x000000000004a947 */ /* 0x000fec0003800000 */
[----:B------:R-:W-:Y:S01]  /*5ba0*/  BPT.TRAP 0x1 ;  /* 0x000000040000795c */ /* 0x000fe20000300000 */
.L_x_109:
[----:B------:R-:W3:Y:S01]  /*5bb0*/  S2UR UR36, SR_CgaCtaId ;  /* 0x00000000002479c3 */ /* 0x000ee20000008800 */
[----:B------:R-:W-:Y:S01]  /*5bc0*/  UMOV UR4, 0x400 ;  /* 0x0000040000047882 */ /* 0x000fe20000000000 */
[----:B-12---:R-:W-:Y:S01]  /*5bd0*/  SHF.L.U32 R4, R0, 0x1f, RZ ;  /* 0x0000001f00047819 */ /* 0x006fe200000006ff */
[----:B---3--:R-:W-:-:S09]  /*5be0*/  ULEA UR4, UR36, UR4, 0x18 ;  /* 0x0000000424047291 */ /* 0x008fd2000f8ec03f */
[----:B------:R-:W1:Y:S02]  /*5bf0*/  SYNCS.PHASECHK.TRANS64.TRYWAIT P1, [UR4+0x60], R4 ;  /* 0x00006004ff0075a7 */ /* 0x000e640008020144 */
[----:B-1----:R-:W-:Y:S05]  /*5c00*/  @!P1 BRA `(.L_x_110) ;  /* 0x0000001c00fc9947 */ /* 0x002fea0003800000 */
.L_x_168:
[----:B------:R-:W-:Y:S04]  /*5c10*/  BSSY B0, `(.L_x_111) ;  /* 0x000000e000007945 */ /* 0x000fe80003800000 */
[----:B------:R-:W-:Y:S05]  /*5c20*/  @!P0 BRA `(.L_x_112) ;  /* 0x0000000000308947 */ /* 0x000fea0003800000 */
[----:B------:R-:W-:Y:S01]  /*5c30*/  R2UR UR20, R6 ;  /* 0x00000000061472ca */ /* 0x000fe200000e0000 */
[----:B------:R-:W-:Y:S02]  /*5c40*/  UIADD3 UR8, UP0, UR6, 0x3f0, URZ ;  /* 0x000003f006087890 */ /* 0x000fe4000ff1e03f */
[----:B------:R-:W-:Y:S02]  /*5c50*/  UIADD3 UR16, UR4, 0x200, URZ ;  /* 0x0000020004107890 */ /* 0x000fe4000fffe03f */
[----:B------:R-:W-:Y:S02]  /*5c60*/  UIADD3 UR17, UR4, 0x40, URZ ;  /* 0x0000004004117890 */ /* 0x000fe4000fffe03f */
[----:B------:R-:W-:Y:S01]  /*5c70*/  UIADD3.X UR9, URZ, UR7, URZ, UP0, !UPT ;  /* 0x000000073f097290 */ /* 0x000fe200087fe43f */
[----:B------:R-:W-:Y:S01]  /*5c80*/  UMOV UR10, 0x0 ;  /* 0x00000000000a7882 */ /* 0x000fe20000000000 */
[----:B------:R-:W-:-:S07]  /*5c90*/  UMOV UR11, 0x10000000 ;  /* 0x10000000000b7882 */ /* 0x000fce0000000000 */
[----:B------:R2:W-:Y:S02]  /*5ca0*/  UTMALDG.3D [UR16], [UR8], desc[UR10] ;  /* 0x00000a10080075b4 */ /* 0x0005e40008011000 */
[----:B--2---:R-:W-:Y:S05]  /*5cb0*/  @!P2 BRA `(.L_x_113) ;  /* 0x000000000004a947 */ /* 0x004fea0003800000 */
[----:B------:R-:W-:Y:S01]  /*5cc0*/  BPT.TRAP 0x1 ;  /* 0x000000040000795c */ /* 0x000fe20000300000 */
.L_x_113:
[----:B-1----:R-:W1:Y:S02]  /*5cd0*/  LDC R5, c[0x0][0x800] ;  /* 0x00020000ff057b82 */ /* 0x002e640000000800 */
[----:B-1----:R2:W-:Y:S02]  /*5ce0*/  SYNCS.ARRIVE.TRANS64.RED.A0TR RZ, [UR4+0x40], R5 ;  /* 0x00004005ffff79a7 */ /* 0x0025e40008300404 */
.L_x_112:
[----:B------:R-:W-:Y:S05]  /*5cf0*/  BSYNC B0 ;  /* 0x0000000000007941 */ /* 0x000fea0003800000 */
.L_x_111:
[----:B------:R-:W-:Y:S05]  /*5d00*/  @!P2 BRA `(.L_x_114) ;  /* 0x000000000004a947 */ /* 0x000fea0003800000 */
[----:B------:R-:W-:Y:S01]  /*5d10*/  BPT.TRAP 0x1 ;  /* 0x000000040000795c */ /* 0x000fe20000300000 */
.L_x_114:
[----:B------:R-:W-:-:S04]  /*5d20*/  UIADD3 UR5, UR4, 0x40, URZ ;  /* 0x0000004004057890 */ /* 0x000fc8000fffe03f */
[----:B------:R-:W-:-:S09]  /*5d30*/  UPRMT UR5, UR36, 0x654, UR5 ;  /* 0x0000065424057896 */ /* 0x000fd20008000005 */
[----:B------:R-:W-:Y:S01]  /*5d40*/  SYNCS.ARRIVE.TRANS64.RED.A1T0 RZ, [UR5], RZ ;  /* 0x000000ffffff79a7 */ /* 0x000fe20008100405 */
[----:B------:R-:W-:Y:S05]  /*5d50*/  @!P2 BRA `(.L_x_115) ;  /* 0x000000000004a947 */ /* 0x000fea0003800000 */
[----:B------:R-:W-:Y:S01]  /*5d60*/  BPT.TRAP 0x1 ;  /* 0x000000040000795c */ /* 0x000fe20000300000 */
.L_x_115:
[----:B------:R-:W3:Y:S02]  /*5d70*/  SYNCS.PHASECHK.TRANS64.TRYWAIT P1, [UR4+0x68], R4 ;  /* 0x00006804ff0075a7 */ /* 0x000ee40008020144 */
[----:B---3--:R-:W-:Y:S05]  /*5d80*/  @!P1 BRA `(.L_x_116) ;  /* 0x0000001c00b49947 */ /* 0x008fea0003800000 */
.L_x_169:
[----:B------:R-:W-:Y:S04]  /*5d90*/  BSSY B0, `(.L_x_117) ;  /* 0x0000010000007945 */ /* 0x000fe80003800000 */
[----:B------:R-:W-:Y:S05]  /*5da0*/  @!P0 BRA `(.L_x_118) ;  /* 0x0000000000388947 */ /* 0x000fea0003800000 */
[----:B------:R-:W-:Y:S01]  /*5db0*/  UIADD3 UR16, UP0, UR6, 0x3f0, URZ ;  /* 0x000003f006107890 */ /* 0x000fe2000ff1e03f */
[----:B------:R-:W-:Y:S01]  /*5dc0*/  R2UR UR12, R6 ;  /* 0x00000000060c72ca */ /* 0x000fe200000e0000 */
[----:B------:R-:W-:Y:S02]  /*5dd0*/  UIADD3 UR11, UR19, 0x80, URZ ;  /* 0x00000080130b7890 */ /* 0x000fe4000fffe03f */
[----:B------:R-:W-:Y:S02]  /*5de0*/  UIADD3 UR8, UR4, 0x2200, URZ ;  /* 0x0000220004087890 */ /* 0x000fe4000fffe03f */
[----:B------:R-:W-:Y:S02]  /*5df0*/  UIADD3 UR9, UR4, 0x48, URZ ;  /* 0x0000004804097890 */ /* 0x000fe4000fffe03f */
[----:B------:R-:W-:Y:S01]  /*5e00*/  UIADD3.X UR17, URZ, UR7, URZ, UP0, !UPT ;  /* 0x000000073f117290 */ /* 0x000fe200087fe43f */
[----:B------:R-:W-:Y:S01]  /*5e10*/  UMOV UR20, 0x0 ;  /* 0x0000000000147882 */ /* 0x000fe20000000000 */
[----:B------:R-:W-:Y:S01]  /*5e20*/  UMOV UR21, 0x10000000 ;  /* 0x1000000000157882 */ /* 0x000fe20000000000 */
[----:B------:R-:W-:-:S06]  /*5e30*/  UMOV UR10, UR18 ;  /* 0x00000012000a7c82 */ /* 0x000fcc0008000000 */
[----:B------:R3:W-:Y:S02]  /*5e40*/  UTMALDG.3D [UR8], [UR16], desc[UR20] ;  /* 0x00001408100075b4 */ /* 0x0007e40008011000 */
[----:B---3--:R-:W-:Y:S05]  /*5e50*/  @!P2 BRA `(.L_x_119) ;  /* 0x000000000004a947 */ /* 0x008fea0003800000 */
[----:B------:R-:W-:Y:S01]  /*5e60*/  BPT.TRAP 0x1 ;  /* 0x000000040000795c */ /* 0x000fe20000300000 */
.L_x_119:
[----:B-12---:R-:W1:Y:S02]  /*5e70*/  LDC R5, c[0x0][0x800] ;  /* 0x00020000ff057b82 */ /* 0x006e640000000800 */
[----:B-1----:R3:W-:Y:S02]  /*5e80*/  SYNCS.ARRIVE.TRANS64.RED.A0TR RZ, [UR4+0x48], R5 ;  /* 0x00004805ffff79a7 */ /* 0x0027e40008300404 */
.L_x_118:
[----:B------:R-:W-:Y:S05]  /*5e90*/  BSYNC B0 ;  /* 0x0000000000007941 */ /* 0x000fea0003800000 */
.L_x_117:
[----:B------:R-:W-:Y:S05]  /*5ea0*/  @!P2 BRA `(.L_x_120) ;  /* 0x000000000004a947 */ /* 0x000fea0003800000 */
[----:B------:R-:W-:Y:S01]  /*5eb0*/  BPT.TRAP 0x1 ;  /* 0x000000040000795c */ /* 0x000fe20000300000 */
.L_x_120:
[----:B------:R-:W-:Y:S02]  /*5ec0*/  UIADD3 UR5, UR4, 0x48, URZ ;  /* 0x0000004804057890 */ /* 0x000fe4000fffe03f */
[----:B------:R-:W-:Y:S02]  /*5ed0*/  UIADD3 UR10, UR18, 0x20, URZ ;  /* 0x00000020120a7890 */ /* 0x000fe4000fffe03f */
[----:B------:R-:W-:-:S09]  /*5ee0*/  UPRMT UR5, UR36, 0x654, UR5 ;  /* 0x0000065424057896 */ /* 0x000fd20008000005 */
[----:B------:R-:W-:Y:S01]  /*5ef0*/  SYNCS.ARRIVE.TRANS64.RED.A1T0 RZ, [UR5], RZ ;  /* 0x000000ffffff79a7 */ /* 0x000fe20008100405 */
[----:B------:R-:W-:Y:S05]  /*5f00*/  @!P2 BRA `(.L_x_121) ;  /* 0x000000000004a947 */ /* 0x000fea0003800000 */
[----:B------:R-:W-:Y:S01]  /*5f10*/  BPT.TRAP 0x1 ;  /* 0x000000040000795c */ /* 0x000fe20000300000 */
.L_x_121:
[----:B------:R-:W4:Y:S02]  /*5f20*/  SYNCS.PHASECHK.TRANS64.TRYWAIT P1, [UR4+0x70], R4 ;  /* 0x00007004ff0075a7 */ /* 0x000f240008020144 */
[----:B----4-:R-:W-:Y:S05]  /*5f30*/  @!P1 BRA `(.L_x_122) ;  /* 0x0000001c00609947 */ /* 0x010fea0003800000 */
.L_x_170:
        /* <DEDUP_REMOVED lines=8> */
[----:B------:R-:W-:Y:S01]  /*5fc0*/  UMOV UR21, 0x10000000 ;  /* 0x1000000000157882 */ /* 0x000fe20000000000 */
[----:B------:R-:W-:-:S06]  /*5fd0*/  UMOV UR11, UR19 ;  /* 0x00000013000b7c82 */ /* 0x000fcc0008000000 */
[----:B------:R4:W-:Y:S02]  /*5fe0*/  UTMALDG.3D [UR8], [UR16], desc[UR20] ;  /* 0x00001408100075b4 */ /* 0x0009e40008011000 */
[----:B----4-:R-:W-:Y:S05]  /*5ff0*/  @!P2 BRA `(.L_x_125) ;  /* 0x000000000004a947 */ /* 0x010fea0003800000 */
[----:B------:R-:W-:Y:S01]  /*6000*/  BPT.TRAP 0x1 ;  /* 0x000000040000795c */ /* 0x000fe20000300000 */
.L_x_125:
[----:B-123--:R-:W1:Y:S02]  /*6010*/  LDC R5, c[0x0][0x800] ;  /* 0x00020000ff057b82 */ /* 0x00ee640000000800 */
[----:B-1----:R4:W-:Y:S02]  /*6020*/  SYNCS.ARRIVE.TRANS64.RED.A0TR RZ, [UR4+0x50], R5 ;  /* 0x00005005ffff79a7 */ /* 0x0029e40008300404 */
.L_x_124:
[----:B------:R-:W-:Y:S05]  /*6030*/  BSYNC B0 ;  /* 0x0000000000007941 */ /* 0x000fea0003800000 */
.L_x_123:
[----:B------:R-:W-:Y:S05]  /*6040*/  @!P2 BRA `(.L_x_126) ;  /* 0x000000000004a947 */ /* 0x000fea0003800000 */
[----:B------:R-:W-:Y:S01]  /*6050*/  BPT.TRAP 0x1 ;  /* 0x000000040000795c */ /* 0x000fe20000300000 */
.L_x_126:
[----:B------:R-:W-:-:S04]  /*6060*/  UIADD3 UR5, UR4, 0x50, URZ ;  /* 0x0000005004057890 */ /* 0x000fc8000fffe03f */
[----:B------:R-:W-:-:S09]  /*6070*/  UPRMT UR5, UR36, 0x654, UR5 ;  /* 0x0000065424057896 */ /* 0x000fd20008000005 */
[----:B------:R-:W-:Y:S01]  /*6080*/  SYNCS.ARRIVE.TRANS64.RED.A1T0 RZ, [UR5], RZ ;  /* 0x000000ffffff79a7 */ /* 0x000fe20008100405 */
[----:B------:R-:W-:Y:S05]  /*6090*/  @!P2 BRA `(.L_x_127) ;  /* 0x000000000004a947 */ /* 0x000fea0003800000 */
[----:B------:R-:W-:Y:S01]  /*60a0*/  BPT.TRAP 0x1 ;  /* 0x000000040000795c */ /* 0x000fe20000300000 */
.L_x_127:
[----:B------:R-:W5:Y:S02]  /*60b0*/  SYNCS.PHASECHK.TRANS64.TRYWAIT P1, [UR4+0x78], R4 ;  /* 0x00007804ff0075a7 */ /* 0x000f640008020144 */
[----:B-----5:R-:W-:Y:S05]  /*60c0*/  @!P1 BRA `(.L_x_128) ;  /* 0x0000001c00149947 */ /* 0x020fea0003800000 */
.L_x_171:
[----:B------:R-:W-:Y:S04]  /*60d0*/  BSSY B0, `(.L_x_129) ;  /* 0x000000f000007945 */ /* 0x000fe80003800000 */
[----:B------:R-:W-:Y:S05]  /*60e0*/  @!P0 BRA `(.L_x_130) ;  /* 0x0000000000348947 */ /* 0x000fea0003800000 */
[----:B------:R-:W-:Y:S01]  /*60f0*/  R2UR UR12, R6 ;  /* 0x00000000060c72ca */ /* 0x000fe200000e0000 */
[----:B------:R-:W-:Y:S02]  /*6100*/  UIADD3 UR16, UP0, UR6, 0x3f0, URZ ;  /* 0x000003f006107890 */ /* 0x000fe4000ff1e03f */
[----:B------:R-:W-:Y:S02]  /*6110*/  UIADD3 UR11, UR19, 0x80, URZ ;  /* 0x00000080130b7890 */ /* 0x000fe4000fffe03f */
[----:B------:R-:W-:Y:S02]  /*6120*/  UIADD3 UR8, UR4, 0x6200, URZ ;  /* 0x0000620004087890 */ /* 0x000fe4000fffe03f */
[----:B------:R-:W-:Y:S02]  /*6130*/  UIADD3 UR9, UR4, 0x58, URZ ;  /* 0x0000005804097890 */ /* 0x000fe4000fffe03f */
[----:B------:R-:W-:Y:S01]  /*6140*/  UIADD3.X UR17, URZ, UR7, URZ, UP0, !UPT ;  /* 0x000000073f117290 */ /* 0x000fe200087fe43f */
[----:B------:R-:W-:Y:S01]  /*6150*/  UMOV UR20, 0x0 ;  /* 0x0000000000147882 */ /* 0x000fe20000000000 */
[----:B------:R-:W-:-:S07]  /*6160*/  UMOV UR21, 0x10000000 ;  /* 0x1000000000157882 */ /* 0x000fce0000000000 */
[----:B------:R1:W-:Y:S02]  /*6170*/  UTMALDG.3D [UR8], [UR16], desc[UR20] ;  /* 0x00001408100075b4 */ /* 0x0003e40008011000 */
[----:B-1----:R-:W-:Y:S05]  /*6180*/  @!P2 BRA `(.L_x_131) ;  /* 0x000000000004a947 */ /* 0x002fea0003800000 */
[----:B------:R-:W-:Y:S01]  /*6190*/  BPT.TRAP 0x1 ;  /* 0x000000040000795c */ /* 0x000fe20000300000 */
.L_x_131:
[----:B------:R-:W1:Y:S02]  /*61a0*/  LDC R4, c[0x0][0x800] ;  /* 0x00020000ff047b82 */ /* 0x000e640000000800 */
[----:B-1----:R1:W-:Y:S02]  /*61b0*/  SYNCS.ARRIVE.TRANS64.RED.A0TR RZ, [UR4+0x58], R4 ;  /* 0x00005804ffff79a7 */ /* 0x0023e40008300404 */
.L_x_130:
[----:B------:R-:W-:Y:S05]  /*61c0*/  BSYNC B0 ;  /* 0x0000000000007941 */ /* 0x000fea0003800000 */
.L_x_129:
[----:B------:R-:W-:Y:S05]  /*61d0*/  @!P2 BRA `(.L_x_132) ;  /* 0x000000000004a947 */ /* 0x000fea0003800000 */
[----:B------:R-:W-:Y:S01]  /*61e0*/  BPT.TRAP 0x1 ;  /* 0x000000040000795c */ /* 0x000fe20000300000 */
.L_x_132:
[----:B------:R-:W-:Y:S01]  /*61f0*/  IADD3 R16, P0, R16, UR40, RZ ;  /* 0x0000002810107c10 */ /* 0x000fe2000ff1e0ff */
[----:B------:R-:W-:Y:S01]  /*6200*/  UIADD3 UR4, UR4, 0x58, URZ ;  /* 0x0000005804047890 */ /* 0x000fe2000fffe03f */
[----:B------:R-:W-:Y:S01]  /*6210*/  LOP3.LUT R0, R0, 0x1, RZ, 0x3c, !PT ;  /* 0x0000000100007812 */ /* 0x000fe200078e3cff */
[----:B------:R-:W-:Y:S01]  /*6220*/  IMAD.MOV.U32 R13, RZ, RZ, -0x1 ;  /* 0xffffffffff0d7424 */ /* 0x000fe200078e00ff */
[----:B------:R-:W-:Y:S01]  /*6230*/  IADD3.X R17, R17, UR38, RZ, P0, !PT ;  /* 0x0000002611117c10 */ /* 0x000fe200087fe4ff */
[----:B------:R-:W-:Y:S01]  /*6240*/  UPRMT UR4, UR36, 0x654, UR4 ;  /* 0x0000065424047896 */ /* 0x000fe20008000004 */
[----:B------:R-:W-:Y:S01]  /*6250*/  ISETP.GE.U32.AND P0, PT, R16, UR22, PT ;  /* 0x0000001610007c0c */ /* 0x000fe2000bf06070 */
[----:B------:R-:W-:Y:S01]  /*6260*/  IMAD.MOV.U32 R6, RZ, RZ, -0x1 ;  /* 0xffffffffff067424 */ /* 0x000fe200078e00ff */
[----:B-1----:R-:W-:Y:S02]  /*6270*/  PRMT R4, RZ, 0x7610, R4 ;  /* 0x00007610ff047816 */ /* 0x002fe40000000004 */
[----:B------:R-:W-:-:S02]  /*6280*/  ISETP.GE.U32.AND.EX P0, PT, R17, UR23, PT, P0 ;  /* 0x0000001711007c0c */ /* 0x000fc4000bf06100 */
[----:B------:R-:W-:Y:S02]  /*6290*/  MOV R7, 0xffffffff ;  /* 0xffffffff00077802 */ /* 0x000fe40000000f00 */
[----:B------:R-:W-:Y:S09]  /*62a0*/  SYNCS.ARRIVE.TRANS64.RED.A1T0 RZ, [UR4], RZ ;  /* 0x000000ffffff79a7 */ /* 0x000ff20008100404 */
[----:B------:R-:W-:Y:S05]  /*62b0*/  @P0 BRA `(.L_x_133) ;  /* 0x0000000400580947 */ /* 0x000fea0003800000 */
[----:B------:R-:W1:Y:S01]  /*62c0*/  S2R R15, SR_CTAID.X ;  /* 0x00000000000f7919 */ /* 0x000e620000002500 */
[----:B------:R-:W5:Y:S01]  /*62d0*/  LDC.64 R12, c[0x0][0x8d0] ;  /* 0x00023400ff0c7b82 */ /* 0x000f620000000a00 */
[----:B------:R-:W-:Y:S01]  /*62e0*/  ULDC UR4, c[0x0][0x150] ;  /* 0x0000540000047ab9 */ /* 0x000fe20000000800 */
[----:B------:R-:W-:Y:S01]  /*62f0*/  IMAD.MOV.U32 R7, RZ, RZ, R16 ;  /* 0x000000ffff077224 */ /* 0x000fe200078e0010 */
[----:B------:R-:W2:Y:S01]  /*6300*/  S2R R18, SR_CTAID.Y ;  /* 0x0000000000127919 */ /* 0x000ea20000002600 */
[----:B------:R-:W-:-:S04]  /*6310*/  IMAD.MOV.U32 R21, RZ, RZ, R17 ;  /* 0x000000ffff157224 */ /* 0x000fc800078e0011 */
[----:B------:R-:W2:Y:S08]  /*6320*/  LDC R22, c[0x0][0x144] ;  /* 0x00005100ff167b82 */ /* 0x000eb00000000800 */
[----:B------:R-:W3:Y:S01]  /*6330*/  LDC R20, c[0x0][0x8d8] ;  /* 0x00023600ff147b82 */ /* 0x000ee20000000800 */
[----:B-----5:R-:W-:-:S04]  /*6340*/  ISETP.NE.U32.AND P0, PT, R12, RZ, PT ;  /* 0x000000ff0c00720c */ /* 0x020fc80003f05070 */
[----:B------:R-:W-:Y:S02]  /*6350*/  ISETP.NE.AND.EX P0, PT, R13, RZ, PT, P0 ;  /* 0x000000ff0d00720c */ /* 0x000fe40003f05300 */
[----:B-1----:R-:W-:Y:S02]  /*6360*/  I2FP.F32.U32 R4, R15 ;  /* 0x0000000f00047245 */ /* 0x002fe40000201000 */
[----:B--2---:R-:W-:-:S03]  /*6370*/  I2FP.F32.U32 R23, R18 ;  /* 0x0000001200177245 */ /* 0x004fc60000201000 */
[----:B------:R-:W-:-:S04]  /*6380*/  FMUL R4, R4, UR4 ;  /* 0x0000000404047c20 */ /* 0x000fc80008400000 */
[----:B------:R1:W2:Y:S02]  /*6390*/  F2I.U32.TRUNC.NTZ R14, R4 ;  /* 0x00000004000e7305 */ /* 0x0002a4000020f000 */
[----:B---3--:R-:W-:Y:S05]  /*63a0*/  @!P0 BRA `(.L_x_134) ;  /* 0x0000000000308947 */ /* 0x008fea0003800000 */
[----:B----4-:R-:W3:Y:S02]  /*63b0*/  LDC R5, c[0x0][0x8dc] ;  /* 0x00023700ff057b82 */ /* 0x010ee40000000800 */
[----:B---3--:R-:W-:-:S05]  /*63c0*/  IADD3 R5, P0, R16, R5, RZ ;  /* 0x0000000510057210 */ /* 0x008fca0007f1e0ff */
[----:B------:R-:W-:-:S04]  /*63d0*/  IMAD.X R21, RZ, RZ, R17, P0 ;  /* 0x000000ffff157224 */ /* 0x000fc800000e0611 */
[----:B------:R-:W-:-:S04]  /*63e0*/  IMAD.WIDE.U32 R6, R21, R12, RZ ;  /* 0x0000000c15067225 */ /* 0x000fc800078e00ff */
[----:B------:R-:W-:-:S04]  /*63f0*/  IMAD.WIDE.U32 R6, P0, R5, R13, R6 ;  /* 0x0000000d05067225 */ /* 0x000fc80007800006 */
[----:B-1----:R-:W-:-:S04]  /*6400*/  IMAD.WIDE.U32 R4, R5, R12, RZ ;  /* 0x0000000c05047225 */ /* 0x002fc800078e00ff */
[----:B------:R-:W-:Y:S01]  /*6410*/  IMAD.MOV.U32 R4, RZ, RZ, R7 ;  /* 0x000000ffff047224 */ /* 0x000fe200078e0007 */
[----:B------:R-:W-:Y:S01]  /*6420*/  IADD3 RZ, P1, R5, R6, RZ ;  /* 0x0000000605ff7210 */ /* 0x000fe20007f3e0ff */
[----:B------:R-:W-:-:S04]  /*6430*/  IMAD.X R5, RZ, RZ, RZ, P0 ;  /* 0x000000ffff057224 */ /* 0x000fc800000e06ff */
[----:B------:R-:W-:-:S04]  /*6440*/  IMAD.WIDE.U32.X R4, R21, R13, R4, P1 ;  /* 0x0000000d15047225 */ /* 0x000fc800008e0404 */
[----:B------:R-:W-:Y:S01]  /*6450*/  IMAD.MOV.U32 R7, RZ, RZ, R4 ;  /* 0x000000ffff077224 */ /* 0x000fe200078e0004 */
[----:B------:R-:W-:-:S07]  /*6460*/  MOV R21, R5 ;  /* 0x0000000500157202 */ /* 0x000fce0000000f00 */
.L_x_134:
[----:B------:R-:W-:Y:S01]  /*6470*/  ULDC UR4, c[0x0][0x154] ;  /* 0x0000550000047ab9 */ /* 0x000fe20000000800 */
[----:B------:R-:W3:Y:S01]  /*6480*/  LDC R13, c[0x0][0x148] ;  /* 0x00005200ff0d7b82 */ /* 0x000ee20000000800 */
[----:B------:R-:W-:Y:S01]  /*6490*/  FMUL R23, R23, UR4 ;  /* 0x0000000417177c20 */ /* 0x000fe20008400000 */
[----:B------:R-:W-:Y:S01]  /*64a0*/  ISETP.NE.AND P2, PT, R2, 0x1, PT ;  /* 0x000000010200780c */ /* 0x000fe20003f45270 */
[----:B--2---:R-:W-:Y:S01]  /*64b0*/  IMAD.MOV R6, RZ, RZ, -R14 ;  /* 0x000000ffff067224 */ /* 0x004fe200078e0a0e */
[-CC-:B------:R-:W-:Y:S02]  /*64c0*/  SHF.R.U64 R14, R7, R20.reuse, R21.reuse ;  /* 0x00000014070e7219 */ /* 0x180fe40000001215 */
[----:B------:R-:W-:Y:S01]  /*64d0*/  SHF.R.U32.HI R20, RZ, R20, R21 ;  /* 0x00000014ff147219 */ /* 0x000fe20000011615 */
[----:B------:R-:W2:Y:S01]  /*64e0*/  F2I.U32.TRUNC.NTZ R23, R23 ;  /* 0x0000001700177305 */ /* 0x000ea2000020f000 */
[----:B-1--4-:R-:W1:Y:S01]  /*64f0*/  LDC.64 R4, c[0x0][0x8c8] ;  /* 0x00023200ff047b82 */ /* 0x012e620000000a00 */
[----:B------:R-:W-:Y:S01]  /*6500*/  IADD3 R21, P0, RZ, -R14, RZ ;  /* 0x8000000eff157210 */ /* 0x000fe20007f1e0ff */
[----:B------:R-:W-:-:S04]  /*6510*/  IMAD R15, R22, R6, R15 ;  /* 0x00000006160f7224 */ /* 0x000fc800078e020f */
[----:B------:R-:W-:Y:S02]  /*6520*/  IMAD.X R7, RZ, RZ, ~R20, P0 ;  /* 0x000000ffff077224 */ /* 0x000fe400000e0e14 */
[----:B------:R-:W4:Y:S01]  /*6530*/  LDC R24, c[0x0][0x8c0] ;  /* 0x00023000ff187b82 */ /* 0x000f220000000800 */
[----:B--2---:R-:W-:-:S07]  /*6540*/  IMAD.MOV R12, RZ, RZ, -R23 ;  /* 0x000000ffff0c7224 */ /* 0x004fce00078e0a17 */
[----:B------:R-:W2:Y:S01]  /*6550*/  LDC R27, c[0x0][0x900] ;  /* 0x00024000ff1b7b82 */ /* 0x000ea20000000800 */
[----:B---3--:R-:W-:-:S07]  /*6560*/  @P2 IMAD R15, R13, R12, R18 ;  /* 0x0000000c0d0f2224 */ /* 0x008fce00078e0212 */
[----:B------:R-:W3:Y:S01]  /*6570*/  LDC.64 R12, c[0x0][0x8e8] ;  /* 0x00023a00ff0c7b82 */ /* 0x000ee20000000a00 */
[----:B-1----:R-:W-:-:S04]  /*6580*/  IMAD R6, R7, R4, RZ ;  /* 0x0000000407067224 */ /* 0x002fc800078e02ff */
[C---:B------:R-:W-:Y:S02]  /*6590*/  IMAD R7, R21.reuse, R5, R6 ;  /* 0x0000000515077224 */ /* 0x040fe400078e0206 */
[----:B------:R-:W-:Y:S01]  /*65a0*/  IMAD.WIDE.U32 R4, R21, R4, R16 ;  /* 0x0000000415047225 */ /* 0x000fe200078e0010 */
[----:B------:R-:W1:Y:S03]  /*65b0*/  LDC R6, c[0x0][0x8b0] ;  /* 0x00022c00ff067b82 */ /* 0x000e660000000800 */
[----:B------:R-:W-:-:S05]  /*65c0*/  IMAD.IADD R5, R5, 0x1, R7 ;  /* 0x0000000105057824 */ /* 0x000fca00078e0207 */
[----:B------:R-:W2:Y:S01]  /*65d0*/  LDC R25, c[0x0][0x8f0] ;  /* 0x00023c00ff197b82 */ /* 0x000ea20000000800 */
[-CC-:B----4-:R-:W-:Y:S02]  /*65e0*/  SHF.R.U64 R22, R4, R24.reuse, R5.reuse ;  /* 0x0000001804167219 */ /* 0x190fe40000001205 */
[----:B------:R-:W-:-:S05]  /*65f0*/  SHF.R.U32.HI R5, RZ, R24, R5 ;  /* 0x00000018ff057219 */ /* 0x000fca0000011605 */
[----:B------:R-:W4:Y:S01]  /*6600*/  LDC R21, c[0x0][0x8e0] ;  /* 0x00023800ff157b82 */ /* 0x000f220000000800 */
[----:B---3--:R-:W-:-:S04]  /*6610*/  ISETP.NE.U32.AND P0, PT, R12, RZ, PT ;  /* 0x000000ff0c00720c */ /* 0x008fc80003f05070 */
[----:B------:R-:W-:-:S03]  /*6620*/  ISETP.NE.AND.EX P0, PT, R13, RZ, PT, P0 ;  /* 0x000000ff0d00720c */ /* 0x000fc60003f05300 */
[----:B------:R-:W3:Y:S01]  /*6630*/  LDC R20, c[0x0][0x8b8] ;  /* 0x00022e00ff147b82 */ /* 0x000ee20000000800 */
[-CC-:B-1----:R-:W-:Y:S02]  /*6640*/  SHF.R.U64 R23, R22, R6.reuse, R5.reuse ;  /* 0x0000000616177219 */ /* 0x182fe40000001205 */
[----:B------:R-:W-:-:S04]  /*6650*/  SHF.R.U32.HI R4, RZ, R6, R5 ;  /* 0x00000006ff047219 */ /* 0x000fc80000011605 */
[-CC-:B--2---:R-:W-:Y:S01]  /*6660*/  SHF.R.U64 R24, R23, R27.reuse, R4.reuse ;  /* 0x0000001b17187219 */ /* 0x184fe20000001204 */
[----:B------:R-:W1:Y:S01]  /*6670*/  LDC R18, c[0x0][0x8a8] ;  /* 0x00022a00ff127b82 */ /* 0x000e620000000800 */
[----:B------:R-:W-:-:S03]  /*6680*/  SHF.R.U32.HI R27, RZ, R27, R4 ;  /* 0x0000001bff1b7219 */ /* 0x000fc60000011604 */
[----:B------:R-:W-:Y:S02]  /*6690*/  IMAD.MOV.U32 R4, RZ, RZ, R24 ;  /* 0x000000ffff047224 */ /* 0x000fe400078e0018 */
[----:B------:R-:W-:Y:S01]  /*66a0*/  IMAD.MOV.U32 R5, RZ, RZ, R27 ;  /* 0x000000ffff057224 */ /* 0x000fe200078e001b */
[----:B------:R-:W-:Y:S06]  /*66b0*/  @!P0 BRA `(.L_x_135) ;  /* 0x0000000000288947 */ /* 0x000fec0003800000 */
[----:B------:R-:W2:Y:S02]  /*66c0*/  LDC R5, c[0x0][0x8f4] ;  /* 0x00023d00ff057b82 */ /* 0x000ea40000000800 */
[----:B--2---:R-:W-:-:S05]  /*66d0*/  IADD3 R5, P0, R24, R5, RZ ;  /* 0x0000000518057210 */ /* 0x004fca0007f1e0ff */
[----:B------:R-:W-:-:S04]  /*66e0*/  IMAD.X R27, RZ, RZ, R27, P0 ;  /* 0x000000ffff1b7224 */ /* 0x000fc800000e061b */
[----:B------:R-:W-:-:S04]  /*66f0*/  IMAD.WIDE.U32 R6, R27, R12, RZ ;  /* 0x0000000c1b067225 */ /* 0x000fc800078e00ff */
[----:B------:R-:W-:-:S04]  /*6700*/  IMAD.WIDE.U32 R6, P0, R5, R13, R6 ;  /* 0x0000000d05067225 */ /* 0x000fc80007800006 */
[----:B------:R-:W-:-:S04]  /*6710*/  IMAD.WIDE.U32 R4, R5, R12, RZ ;  /* 0x0000000c05047225 */ /* 0x000fc800078e00ff */
[----:B------:R-:W-:Y:S01]  /*6720*/  IMAD.MOV.U32 R4, RZ, RZ, R7 ;  /* 0x000000ffff047224 */ /* 0x000fe200078e0007 */
[----:B------:R-:W-:Y:S02]  /*6730*/  IADD3 RZ, P1, R5, R6, RZ ;  /* 0x0000000605ff7210 */ /* 0x000fe40007f3e0ff */
[----:B------:R-:W-:-:S03]  /*6740*/  IADD3.X R5, RZ, RZ, RZ, P0, !PT ;  /* 0x000000ffff057210 */ /* 0x000fc600007fe4ff */
[----:B------:R-:W-:-:S08]  /*6750*/  IMAD.WIDE.U32.X R4, R27, R13, R4, P1 ;  /* 0x0000000d1b047225 */ /* 0x000fd000008e0404 */
.L_x_135:
[----:B------:R-:W-:Y:S01]  /*6760*/  SHF.R.U64 R4, R4, R25, R5 ;  /* 0x0000001904047219 */ /* 0x000fe20000001205 */
[----:B------:R-:W-:Y:S01]  /*6770*/  IMAD.MOV.U32 R6, RZ, RZ, R14 ;  /* 0x000000ffff067224 */ /* 0x000fe200078e000e */
[----:B------:R-:W-:Y:S02]  /*6780*/  LOP3.LUT R23, R23, R8, RZ, 0xc0, !PT ;  /* 0x0000000817177212 */ /* 0x000fe400078ec0ff */
[----:B------:R-:W-:Y:S01]  /*6790*/  LOP3.LUT R22, R22, R3, RZ, 0xc0, !PT ;  /* 0x0000000316167212 */ /* 0x000fe200078ec0ff */
[----:B------:R-:W-:Y:S02]  /*67a0*/  IMAD.MOV R5, RZ, RZ, -R4 ;  /* 0x000000ffff057224 */ /* 0x000fe400078e0a04 */
[----:B------:R-:W-:Y:S02]  /*67b0*/  IMAD R23, R4, UR13, R23 ;  /* 0x0000000d04177c24 */ /* 0x000fe4000f8e0217 */
[----:B----4-:R-:W-:Y:S02]  /*67c0*/  IMAD R21, R5, R21, R24 ;  /* 0x0000001505157224 */ /* 0x010fe400078e0218 */
[----:B---3--:R-:W-:-:S02]  /*67d0*/  IMAD R15, R23, R20, R15 ;  /* 0x00000014170f7224 */ /* 0x008fc400078e020f */
[----:B-1----:R-:W-:Y:S02]  /*67e0*/  IMAD R18, R21, R18, R22 ;  /* 0x0000001215127224 */ /* 0x002fe400078e0216 */
[----:B------:R-:W-:-:S03]  /*67f0*/  IMAD.MOV.U32 R4, RZ, RZ, 0x1 ;  /* 0x00000001ff047424 */ /* 0x000fc600078e00ff */
[----:B------:R-:W-:Y:S02]  /*6800*/  SEL R7, R18, R15, !P2 ;  /* 0x0000000f12077207 */ /* 0x000fe40005000000 */
[----:B------:R-:W-:-:S07]  /*6810*/  SEL R13, R15, R18, !P2 ;  /* 0x000000120f0d7207 */ /* 0x000fce0005000000 */
.L_x_133:
[----:B------:R-:W-:-:S13]  /*6820*/  LOP3.LUT P0, RZ, R4, 0xff, RZ, 0xc0, !PT ;  /* 0x000000ff04ff7812 */ /* 0x000fda000780c0ff */
[----:B------:R-:W-:Y:S05]  /*6830*/  @P0 BRA `(.L_x_136) ;  /* 0xfffffff0005c0947 */ /* 0x000fea000383ffff */
.L_x_104:
[----:B------:R-:W-:-:S13]  /*6840*/  ELECT P0, URZ, PT ;  /* 0x00000000003f782f */ /* 0x000fda0003800000 */
[----:B------:R-:W-:Y:S05]  /*6850*/  @!P0 BRA `(.L_x_9) ;  /* 0x0000001000488947 */ /* 0x000fea0003800000 */
[----:B------:R-:W-:-:S04]  /*6860*/  LOP3.LUT R19, R19, 0x2, RZ, 0xfc, !PT ;  /* 0x0000000213137812 */ /* 0x000fc800078efcff */
[----:B------:R-:W-:-:S13]  /*6870*/  ISETP.NE.AND P1, PT, R19, 0x3, PT ;  /* 0x000000031300780c */ /* 0x000fda0003f25270 */
[----:B------:R-:W-:Y:S05]  /*6880*/  @!P1 BRA `(.L_x_137) ;  /* 0x0000000000049947 */ /* 0x000fea0003800000 */
[----:B------:R-:W-:Y:S01]  /*6890*/  BPT.TRAP 0x1 ;  /* 0x000000040000795c */ /* 0x000fe20000300000 */
.L_x_137:
[----:B--2---:R-:W-:Y:S01]  /*68a0*/  IMAD.U32 R4, RZ, RZ, UR36 ;  /* 0x00000024ff047e24 */ /* 0x004fe2000f8e00ff */
[----:B------:R-:W-:Y:S02]  /*68b0*/  MOV R3, 0x400 ;  /* 0x0000040000037802 */ /* 0x000fe40000000f00 */
[----:B------:R-:W-:Y:S02]  /*68c0*/  SHF.L.U32 R2, R0, 0x1f, RZ ;  /* 0x0000001f00027819 */ /* 0x000fe400000006ff */
[----:B------:R-:W-:-:S04]  /*68d0*/  LEA R3, R4, R3, 0x18 ;  /* 0x0000000304037211 */ /* 0x000fc800078ec0ff */
[----:B------:R-:W1:Y:S02]  /*68e0*/  SYNCS.PHASECHK.TRANS64.TRYWAIT P0, [R3+URZ+0x60], R2 ;  /* 0x00006002030075a7 */ /* 0x000e64000800017f */
[----:B-1----:R-:W-:Y:S05]  /*68f0*/  @!P0 BRA `(.L_x_138) ;  /* 0x0000001400208947 */ /* 0x002fea0003800000 */
.L_x_172:
[----:B------:R-:W-:Y:S05]  /*6900*/  @!P1 BRA `(.L_x_139) ;  /* 0x0000000000049947 */ /* 0x000fea0003800000 */
[----:B------:R-:W-:Y:S01]  /*6910*/  BPT.TRAP 0x1 ;  /* 0x000000040000795c */ /* 0x000fe20000300000 */
.L_x_139:
[----:B------:R-:W2:Y:S02]  /*6920*/  SYNCS.PHASECHK.TRANS64.TRYWAIT P0, [R3+URZ+0x68], R2 ;  /* 0x00006802030075a7 */ /* 0x000ea4000800017f */
[----:B--2---:R-:W-:Y:S05]  /*6930*/  @!P0 BRA `(.L_x_140) ;  /* 0x0000001400248947 */ /* 0x004fea0003800000 */
.L_x_173:
[----:B------:R-:W-:Y:S05]  /*6940*/  @!P1 BRA `(.L_x_141) ;  /* 0x0000000000049947 */ /* 0x000fea0003800000 */
[----:B------:R-:W-:Y:S01]  /*6950*/  BPT.TRAP 0x1 ;  /* 0x000000040000795c */ /* 0x000fe20000300000 */
.L_x_141:
[----:B------:R-:W1:Y:S02]  /*6960*/  SYNCS.PHASECHK.TRANS64.TRYWAIT P0, [R3+URZ+0x70], R2 ;  /* 0x00007002030075a7 */ /* 0x000e64000800017f */
[----:B-1----:R-:W-:Y:S05]  /*6970*/  @!P0 BRA `(.L_x_142) ;  /* 0x0000001400288947 */ /* 0x002fea0003800000 */
.L_x_174:
[----:B------:R-:W-:Y:S05]  /*6980*/  @!P1 BRA `(.L_x_143) ;  /* 0x0000000000049947 */ /* 0x000fea0003800000 */
[----:B------:R-:W-:Y:S01]  /*6990*/  BPT.TRAP 0x1 ;  /* 0x000000040000795c */ /* 0x000fe20000300000 */
.L_x_143:
[----:B------:R-:W-:-:S07]  /*69a0*/  SHF.L.U32 R0, R0, 0x1f, RZ ;  /* 0x0000001f00007819 */ /* 0x000fce00000006ff */
.L_x_144:
[----:B------:R1:W1:Y:S02]  /*69b0*/  SYNCS.PHASECHK.TRANS64.TRYWAIT P0, [R3+URZ+0x78], R0 ;  /* 0x00007800030075a7 */ /* 0x000264000800017f */
[----:B-1----:R-:W-:Y:S05]  /*69c0*/  @!P0 NANOSLEEP.SYNCS 0x989680 ;  /* 0x009896800000895d */ /* 0x002fea0003900000 */
[----:B------:R-:W1:Y:S02]  /*69d0*/  @!P0 SYNCS.PHASECHK.TRANS64 P0, [R3+URZ+0x78], R0 ;  /* 0x00007800030085a7 */ /* 0x000e64000800007f */
[----:B-1----:R-:W-:Y:S05]  /*69e0*/  @P0 BRA `(.L_x_9) ;  /* 0x0000000c00e40947 */ /* 0x002fea0003800000 */
[----:B------:R-:W-:Y:S05]  /*69f0*/  BRA `(.L_x_144) ;  /* 0xfffffffc00ec7947 */ /* 0x000fea000383ffff */
.L_x_99:
[----:B------:R-:W-:Y:S01]  /*6a00*/  LOP3.LUT P0, RZ, R11, 0xff, RZ, 0xc0, !PT ;  /* 0x000000ff0bff7812 */ /* 0x000fe2000780c0ff */
[----:B------:R-:W-:Y:S02]  /*6a10*/  IMAD.MOV.U32 R3, RZ, RZ, 0x1 ;  /* 0x00000001ff037424 */ /* 0x000fe400078e00ff */
[----:B------:R-:W-:-:S10]  /*6a20*/  IMAD.MOV.U32 R0, RZ, RZ, RZ ;  /* 0x000000ffff007224 */ /* 0x000fd400078e00ff */
[----:B------:R-:W-:Y:S05]  /*6a30*/  @!P0 BRA `(.L_x_145) ;  /* 0x0000000c001c8947 */ /* 0x000fea0003800000 */
[----:B------:R-:W1:Y:S01]  /*6a40*/  LDC R0, c[0x0][0x28c] ;  /* 0x0000a300ff007b82 */ /* 0x000e620000000800 */
[C---:B------:R-:W-:Y:S01]  /*6a50*/  LOP3.LUT P2, RZ, R18.reuse, 0x7f, RZ, 0xc0, !PT ;  /* 0x0000007f12ff7812 */ /* 0x040fe2000784c0ff */
[----:B------:R-:W-:Y:S01]  /*6a60*/  ULDC UR5, c[0x0][0x900] ;  /* 0x0002400000057ab9 */ /* 0x000fe20000000800 */
[----:B------:R-:W-:Y:S01]  /*6a70*/  LOP3.LUT P0, RZ, R18, 0x1f, RZ, 0xc0, !PT ;  /* 0x0000001f12ff7812 */ /* 0x000fe2000780c0ff */
[----:B------:R-:W-:Y:S01]  /*6a80*/  UMOV UR6, 0xffffffff ;  /* 0xffffffff00067882 */ /* 0x000fe20000000000 */
[----:B------:R-:W-:Y:S01]  /*6a90*/  BSSY B0, `(.L_x_145) ;  /* 0x00000c1000007945 */ /* 0x000fe20003800000 */
[----:B------:R-:W-:Y:S01]  /*6aa0*/  USHF.L.U32 UR6, UR6, UR5, URZ ;  /* 0x0000000506067299 */ /* 0x000fe2000800063f */
[----:B------:R-:W-:Y:S01]  /*6ab0*/  IMAD.MOV.U32 R10, RZ, RZ, 0x1 ;  /* 0x00000001ff0a7424 */ /* 0x000fe200078e00ff */
[----:B------:R-:W-:Y:S01]  /*6ac0*/  LOP3.LUT R18, R22, 0x2, RZ, 0xfc, !PT ;  /* 0x0000000216127812 */ /* 0x000fe200078efcff */
[----:B------:R-:W-:Y:S01]  /*6ad0*/  ULDC UR4, c[0x0][0x8a8] ;  /* 0x00022a0000047ab9 */ /* 0x000fe20000000800 */
[----:B------:R-:W-:Y:S01]  /*6ae0*/  PLOP3.LUT P0, PT, P0, P2, PT, 0x8a, 0x0 ;  /* 0x000000000000781c */ /* 0x000fe20000705172 */
[----:B------:R-:W-:-:S02]  /*6af0*/  UIADD3 UR15, UR4, -0x1, URZ ;  /* 0xffffffff040f7890 */ /* 0x000fc4000fffe03f */
[----:B------:R-:W-:Y:S02]  /*6b00*/  USHF.L.U32 UR17, UR37, UR5, URZ ;  /* 0x0000000525117299 */ /* 0x000fe4000800063f */
[----:B------:R-:W-:Y:S01]  /*6b10*/  ULOP3.LUT UR16, URZ, UR6, URZ, 0x33, !UPT ;  /* 0x000000063f107292 */ /* 0x000fe2000f8e333f */
[----:B------:R-:W-:Y:S01]  /*6b20*/  ULDC.64 UR20, c[0x0][0x198] ;  /* 0x0000660000147ab9 */ /* 0x000fe20000000a00 */
[----:B-1----:R-:W-:-:S04]  /*6b30*/  IADD3 R0, R0, 0x3f, RZ ;  /* 0x0000003f00007810 */ /* 0x002fc80007ffe0ff */
[----:B------:R-:W-:-:S04]  /*6b40*/  SHF.R.S32.HI R3, RZ, 0x1f, R0 ;  /* 0x0000001fff037819 */ /* 0x000fc80000011400 */
[----:B------:R-:W-:Y:S01]  /*6b50*/  LEA.HI R3, R3, R0, RZ, 0x6 ;  /* 0x0000000003037211 */ /* 0x000fe200078f30ff */
[----:B------:R-:W-:-:S03]  /*6b60*/  IMAD.MOV.U32 R0, RZ, RZ, RZ ;  /* 0x000000ffff007224 */ /* 0x000fc600078e00ff */
[----:B------:R-:W-:Y:S01]  /*6b70*/  SHF.R.S32.HI R11, RZ, 0x6, R3 ;  /* 0x00000006ff0b7819 */ /* 0x000fe20000011403 */
[----:B------:R-:W-:-:S04]  /*6b80*/  IMAD.MOV.U32 R3, RZ, RZ, 0x1 ;  /* 0x00000001ff037424 */ /* 0x000fc800078e00ff */
[----:B------:R-:W-:-:S07]  /*6b90*/  VIADD R12, R11, 0x1 ;  /* 0x000000010b0c7836 */ /* 0x000fce0000000000 */
.L_x_157:
[----:B------:R-:W-:-:S03]  /*6ba0*/  UMOV UR4, 0xffffffff ;  /* 0xffffffff00047882 */ /* 0x000fc60000000000 */
[----:B------:R-:W-:Y:S05]  /*6bb0*/  BRA.DIV UR4, `(.L_x_146) ;  /* 0x0000001204ac7947 */ /* 0x000fea000b800000 */
[----:B------:R-:W-:-:S13]  /*6bc0*/  ELECT P6, URZ, PT ;  /* 0x00000000003f782f */ /* 0x000fda00038c0000 */
.L_x_177:
[----:B------:R-:W1:Y:S01]  /*6bd0*/  LDC R4, c[0x0][0x28c] ;  /* 0x0000a300ff047b82 */ /* 0x000e620000000800 */
[----:B------:R-:W-:Y:S01]  /*6be0*/  BSSY B1, `(.L_x_147) ;  /* 0x0000037000017945 */ /* 0x000fe20003800000 */
[----:B-1----:R-:W-:-:S13]  /*6bf0*/  ISETP.LT.OR P6, PT, R4, 0x1, !P6 ;  /* 0x000000010400780c */ /* 0x002fda00077c1670 */
[----:B------:R-:W-:Y:S05]  /*6c00*/  @P6 BRA `(.L_x_148) ;  /* 0x0000000000d06947 */ /* 0x000fea0003800000 */
[----:B------:R-:W-:Y:S01]  /*6c10*/  IMAD.SHL.U32 R14, R7, 0x40, RZ ;  /* 0x00000040070e7824 */ /* 0x000fe200078e00ff */
[----:B------:R-:W-:Y:S01]  /*6c20*/  MOV R4, R12 ;  /* 0x0000000c00047202 */ /* 0x000fe20000000f00 */
[----:B------:R-:W-:Y:S02]  /*6c30*/  IMAD.SHL.U32 R13, R13, 0x100, RZ ;  /* 0x000001000d0d7824 */ /* 0x000fe400078e00ff */
[----:B------:R-:W-:Y:S02]  /*6c40*/  IMAD.MOV.U32 R19, RZ, RZ, RZ ;  /* 0x000000ffff137224 */ /* 0x000fe400078e00ff */
[----:B------:R-:W-:Y:S02]  /*6c50*/  IMAD.MOV.U32 R5, RZ, RZ, R3 ;  /* 0x000000ffff057224 */ /* 0x000fe400078e0003 */
[----:B------:R-:W-:-:S07]  /*6c60*/  IMAD.MOV.U32 R7, RZ, RZ, R0 ;  /* 0x000000ffff077224 */ /* 0x000fce00078e0000 */
.L_x_152:
[----:B------:R-:W1:Y:S01]  /*6c70*/  S2R R9, SR_CgaCtaId ;  /* 0x0000000000097919 */ /* 0x000e620000008800 */
[----:B------:R-:W-:-:S04]  /*6c80*/  MOV R8, 0x400 ;  /* 0x0000040000087802 */ /* 0x000fc80000000f00 */
[----:B-1----:R-:W-:Y:S02]  /*6c90*/  LEA R20, R9, R8, 0x18 ;  /* 0x0000000809147211 */ /* 0x002fe400078ec0ff */
[----:B------:R-:W-:Y:S01]  /*6ca0*/  SHF.L.U32 R8, R5, 0x1f, RZ ;  /* 0x0000001f05087819 */ /* 0x000fe200000006ff */
[----:B------:R-:W1:Y:S02]  /*6cb0*/  @!P2 LDC R9, c[0x0][0x500] ;  /* 0x00014000ff09ab82 */ /* 0x000e640000000800 */
[----:B------:R-:W-:-:S04]  /*6cc0*/  IMAD R15, R7, 0x8, R20 ;  /* 0x00000008070f7824 */ /* 0x000fc800078e0214 */
[----:B------:R-:W2:Y:S02]  /*6cd0*/  SYNCS.PHASECHK.TRANS64.TRYWAIT P1, [R15+URZ+0x20], R8 ;  /* 0x000020080f0075a7 */ /* 0x000ea4000802017f */
[----:B--2---:R-:W-:Y:S05]  /*6ce0*/  @!P1 BRA `(.L_x_149) ;  /* 0x0000001000809947 */ /* 0x004fea0003800000 */
.L_x_178:
[----:B--2---:R-:W-:Y:S01]  /*6cf0*/  PRMT R8, R18, 0x9910, RZ ;  /* 0x0000991012087816 */ /* 0x004fe200000000ff */
[----:B-1----:R1:W-:Y:S03]  /*6d00*/  @!P2 SYNCS.ARRIVE.TRANS64 RZ, [R15+URZ], R9 ;  /* 0x000000090fffa9a7 */ /* 0x0023e6000800003f */
[----:B------:R-:W-:-:S13]  /*6d10*/  ISETP.NE.AND P1, PT, R8, 0x2, PT ;  /* 0x000000020800780c */ /* 0x000fda0003f25270 */
[----:B-1----:R-:W-:Y:S05]  /*6d20*/  @P1 BRA `(.L_x_150) ;  /* 0x0000000000041947 */ /* 0x002fea0003800000 */
[----:B------:R-:W-:Y:S01]  /*6d30*/  BPT.TRAP 0x1 ;  /* 0x000000040000795c */ /* 0x000fe20000300000 */
.L_x_150:
[----:B------:R-:W-:Y:S05]  /*6d40*/  @P0 BRA `(.L_x_151) ;  /* 0x0000000000040947 */ /* 0x000fea0003800000 */
[----:B------:R-:W-:Y:S01]  /*6d50*/  BPT.TRAP 0x1 ;  /* 0x000000040000795c */ /* 0x000fe20000300000 */
.L_x_151:
[--C-:B------:R-:W-:Y:S01]  /*6d60*/  IMAD R8, R7, 0x8000, R20.reuse ;  /* 0x0000800007087824 */ /* 0x100fe200078e0214 */
[----:B------:R-:W-:Y:S01]  /*6d70*/  R2UR UR9, R15 ;  /* 0x000000000f0972ca */ /* 0x000fe200000e0000 */
[C---:B------:R-:W-:Y:S01]  /*6d80*/  IMAD R20, R7.reuse, 0x2000, R20 ;  /* 0x0000200007147824 */ /* 0x040fe200078e0214 */
[----:B------:R-:W-:Y:S01]  /*6d90*/  UIADD3 UR4, UP0, UR20, 0xf0, URZ ;  /* 0x000000f014047890 */ /* 0x000fe2000ff1e03f */
[----:B------:R-:W-:Y:S01]  /*6da0*/  VIADD R4, R4, 0xffffffff ;  /* 0xffffffff04047836 */ /* 0x000fe20000000000 */
[----:B------:R-:W-:Y:S01]  /*6db0*/  R2UR UR5, R8 ;  /* 0x00000000080572ca */ /* 0x000fe200000e0000 */
[----:B------:R-:W-:Y:S01]  /*6dc0*/  UIADD3 UR22, UP1, UR20, 0x1f0, URZ ;  /* 0x000001f014167890 */ /* 0x000fe2000ff3e03f */
[----:B------:R-:W-:Y:S01]  /*6dd0*/  R2UR UR8, R20 ;  /* 0x00000000140872ca */ /* 0x000fe200000e0000 */
[----:B------:R-:W-:Y:S01]  /*6de0*/  VIADD R7, R7, 0x1 ;  /* 0x0000000107077836 */ /* 0x000fe20000000000 */
[----:B------:R-:W-:Y:S01]  /*6df0*/  R2UR UR11, R13 ;  /* 0x000000000d0b72ca */ /* 0x000fe200000e0000 */
[----:B------:R-:W-:Y:S01]  /*6e00*/  UIADD3.X UR23, URZ, UR21, URZ, UP1, !UPT ;  /* 0x000000153f177290 */ /* 0x000fe20008ffe43f */
[----:B------:R-:W-:Y:S01]  /*6e10*/  R2UR UR10, R19 ;  /* 0x00000000130a72ca */ /* 0x000fe200000e0000 */
[----:B------:R-:W-:Y:S01]  /*6e20*/  UMOV UR6, 0x0 ;  /* 0x0000000000067882 */ /* 0x000fe20000000000 */
[----:B------:R-:W-:Y:S01]  /*6e30*/  R2UR UR12, R6 ;  /* 0x00000000060c72ca */ /* 0x000fe200000e0000 */
[----:B------:R-:W-:Y:S01]  /*6e40*/  UMOV UR7, 0x10000000 ;  /* 0x1000000000077882 */ /* 0x000fe20000000000 */
[----:B------:R-:W-:-:S02]  /*6e50*/  R2UR UR18, R14 ;  /* 0x000000000e1272ca */ /* 0x000fc400000e0000 */
[----:B------:R-:W-:Y:S01]  /*6e60*/  ISETP.GT.AND P3, PT, R4, 0x1, PT ;  /* 0x000000010400780c */ /* 0x000fe20003f64270 */
[----:B------:R-:W-:Y:S01]  /*6e70*/  UIADD3 UR13, UR5, 0x8400, URZ ;  /* 0x00008400050d7890 */ /* 0x000fe2000fffe03f */
[----:B------:R-:W-:Y:S01]  /*6e80*/  ISETP.NE.AND P1, PT, R7, 0x4, PT ;  /* 0x000000040700780c */ /* 0x000fe20003f25270 */
[----:B------:R-:W-:Y:S01]  /*6e90*/  UIADD3.X UR5, URZ, UR21, URZ, UP0, !UPT ;  /* 0x000000153f057290 */ /* 0x000fe200087fe43f */
[----:B------:R-:W-:Y:S01]  /*6ea0*/  IADD3 R19, R19, 0x40, RZ ;  /* 0x0000004013137810 */ /* 0x000fe20007ffe0ff */
[----:B------:R-:W-:Y:S01]  /*6eb0*/  UIADD3 UR14, UR8, 0x28400, URZ ;  /* 0x00028400080e7890 */ /* 0x000fe2000fffe03f */
[----:B------:R-:W-:Y:S02]  /*6ec0*/  SEL R8, RZ, 0x1, P1 ;  /* 0x00000001ff087807 */ /* 0x000fe40000800000 */
[----:B------:R-:W-:Y:S01]  /*6ed0*/  UMOV UR8, UR13 ;  /* 0x0000000d00087c82 */ /* 0x000fe20008000000 */
[----:B------:R-:W-:Y:S02]  /*6ee0*/  SEL R7, R7, RZ, P1 ;  /* 0x000000ff07077207 */ /* 0x000fe40000800000 */
[----:B------:R-:W-:Y:S01]  /*6ef0*/  LOP3.LUT R5, R5, R8, RZ, 0x3c, !PT ;  /* 0x0000000805057212 */ /* 0x000fe200078e3cff */
[----:B------:R1:W-:Y:S02]  /*6f00*/  UTMALDG.3D [UR8], [UR4], desc[UR6] ;  /* 0x00000608040075b4 */ /* 0x0003e40008011000 */
[----:B-1----:R-:W-:Y:S01]  /*6f10*/  UMOV UR8, UR14 ;  /* 0x0000000e00087c82 */ /* 0x002fe20008000000 */
[----:B------:R-:W-:-:S02]  /*6f20*/  UMOV UR11, UR18 ;  /* 0x00000012000b7c82 */ /* 0x000fc40008000000 */
[----:B------:R1:W-:Y:S02]  /*6f30*/  UTMALDG.3D [UR8], [UR22], desc[UR6] ;  /* 0x00000608160075b4 */ /* 0x0003e40008011000 */
[----:B-1----:R-:W-:Y:S05]  /*6f40*/  @P3 BRA `(.L_x_152) ;  /* 0xfffffffc00483947 */ /* 0x002fea000383ffff */
.L_x_148:
[----:B------:R-:W-:Y:S05]  /*6f50*/  BSYNC B1 ;  /* 0x0000000000017941 */ /* 0x000fea0003800000 */
.L_x_147:
[----:B------:R-:W-:Y:S01]  /*6f60*/  LOP3.LUT P3, RZ, R10, 0xff, RZ, 0xc0, !PT ;  /* 0x000000ff0aff7812 */ /* 0x000fe2000786c0ff */
[----:B------:R-:W-:Y:S01]  /*6f70*/  IMAD.IADD R0, R11, 0x1, R0 ;  /* 0x000000010b007824 */ /* 0x000fe200078e0200 */
[----:B------:R-:W-:Y:S01]  /*6f80*/  IADD3 R16, P4, R16, UR40, RZ ;  /* 0x0000002810107c10 */ /* 0x000fe2000ff9e0ff */
[----:B------:R-:W-:Y:S01]  /*6f90*/  ULDC.64 UR4, c[0x0][0x8f8] ;  /* 0x00023e0000047ab9 */ /* 0x000fe20000000a00 */
[----:B------:R-:W-:Y:S01]  /*6fa0*/  BSSY B1, `(.L_x_153) ;  /* 0x000006d000017945 */ /* 0x000fe20003800000 */
[----:B------:R-:W-:Y:S01]  /*6fb0*/  IMAD.MOV.U32 R13, RZ, RZ, -0x1 ;  /* 0xffffffffff0d7424 */ /* 0x000fe200078e00ff */
[----:B------:R-:W-:Y:S01]  /*6fc0*/  SHF.R.U32.HI R4, RZ, 0x2, R0 ;  /* 0x00000002ff047819 */ /* 0x000fe20000011600 */
[----:B------:R-:W-:Y:S01]  /*6fd0*/  IMAD.MOV.U32 R7, RZ, RZ, -0x1 ;  /* 0xffffffffff077424 */ /* 0x000fe200078e00ff */
[----:B------:R-:W-:Y:S02]  /*6fe0*/  ISETP.GT.U32.AND P1, PT, R0, 0x3, PT ;  /* 0x000000030000780c */ /* 0x000fe40003f24070 */
[----:B------:R-:W-:-:S02]  /*6ff0*/  LOP3.LUT R4, R4, 0x1, RZ, 0xc0, !PT ;  /* 0x0000000104047812 */ /* 0x000fc400078ec0ff */
[----:B------:R-:W-:Y:S01]  /*7000*/  ISETP.LT.U32.AND P1, PT, R11, 0x4, P1 ;  /* 0x000000040b00780c */ /* 0x000fe20000f21070 */
[----:B------:R-:W1:Y:S01]  /*7010*/  @P3 S2R R6, SR_CgaCtaId ;  /* 0x0000000000063919 */ /* 0x000e620000008800 */
[----:B------:R-:W-:Y:S02]  /*7020*/  @P3 MOV R5, 0x400 ;  /* 0x0000040000053802 */ /* 0x000fe40000000f00 */
[----:B------:R-:W-:Y:S02]  /*7030*/  IADD3.X R17, R17, UR38, RZ, P4, !PT ;  /* 0x0000002611117c10 */ /* 0x000fe4000a7fe4ff */
[----:B------:R-:W-:Y:S02]  /*7040*/  ISETP.GE.U32.AND P4, PT, R16, UR4, PT ;  /* 0x0000000410007c0c */ /* 0x000fe4000bf86070 */
[----:B------:R-:W-:Y:S02]  /*7050*/  LOP3.LUT R0, R0, 0x3, RZ, 0xc0, !PT ;  /* 0x0000000300007812 */ /* 0x000fe400078ec0ff */
[----:B------:R-:W-:-:S02]  /*7060*/  PRMT R10, RZ, 0x7610, R10 ;  /* 0x00007610ff0a7816 */ /* 0x000fc4000000000a */
[----:B-1----:R-:W-:Y:S01]  /*7070*/  @P3 LEA R5, R6, R5, 0x18 ;  /* 0x0000000506053211 */ /* 0x002fe200078ec0ff */
[----:B------:R-:W-:-:S03]  /*7080*/  IMAD.MOV.U32 R6, RZ, RZ, -0x1 ;  /* 0xffffffffff067424 */ /* 0x000fc600078e00ff */
[----:B------:R1:W-:Y:S01]  /*7090*/  @P3 SYNCS.ARRIVE.TRANS64.A1T0 RZ, [R5+URZ+0x88], RZ ;  /* 0x000088ff05ff39a7 */ /* 0x0003e2000810003f */
[----:B------:R-:W-:Y:S02]  /*70a0*/  ISETP.NE.U32.AND P3, PT, R4, 0x1, PT ;  /* 0x000000010400780c */ /* 0x000fe40003f65070 */
[----:B------:R-:W-:Y:S02]  /*70b0*/  SEL R4, RZ, 0x1, !P1 ;  /* 0x00000001ff047807 */ /* 0x000fe40004800000 */
[----:B------:R-:W-:Y:S02]  /*70c0*/  ISETP.GE.U32.AND.EX P1, PT, R17, UR5, PT, P4 ;  /* 0x0000000511007c0c */ /* 0x000fe4000bf26140 */
[----:B------:R-:W-:-:S04]  /*70d0*/  ISETP.GT.U32.AND P3, PT, R11, 0x3, !P3 ;  /* 0x000000030b00780c */ /* 0x000fc80005f64070 */
[----:B-1----:R-:W-:-:S04]  /*70e0*/  SEL R5, RZ, 0x1, !P3 ;  /* 0x00000001ff057807 */ /* 0x002fc80005800000 */
[--C-:B------:R-:W-:Y:S02]  /*70f0*/  LOP3.LUT R3, R5, R3, R4.reuse, 0x96, !PT ;  /* 0x0000000305037212 */ /* 0x100fe400078e9604 */
[----:B------:R-:W-:Y:S01]  /*7100*/  PRMT R4, RZ, 0x7610, R4 ;  /* 0x00007610ff047816 */ /* 0x000fe20000000004 */
[----:B------:R-:W-:Y:S06]  /*7110*/  @P1 BRA `(.L_x_154) ;  /* 0x0000000400541947 */ /* 0x000fec0003800000 */
[----:B------:R-:W-:Y:S01]  /*7120*/  ULDC.64 UR4, c[0x0][0x8d0] ;  /* 0x0002340000047ab9 */ /* 0x000fe20000000a00 */
[----:B------:R-:W1:Y:S01]  /*7130*/  S2R R14, SR_CTAID.X ;  /* 0x00000000000e7919 */ /* 0x000e620000002500 */
[----:B------:R-:W-:Y:S01]  /*7140*/  ISETP.NE.U32.AND P1, PT, RZ, UR4, PT ;  /* 0x00000004ff007c0c */ /* 0x000fe2000bf25070 */
[----:B------:R-:W-:Y:S01]  /*7150*/  ULDC UR7, c[0x0][0x8d8] ;  /* 0x0002360000077ab9 */ /* 0x000fe20000000800 */
[----:B------:R-:W-:Y:S01]  /*7160*/  IMAD.MOV.U32 R4, RZ, RZ, R16 ;  /* 0x000000ffff047224 */ /* 0x000fe200078e0010 */
[----:B------:R-:W2:Y:S01]  /*7170*/  S2R R13, SR_CTAID.Y ;  /* 0x00000000000d7919 */ /* 0x000ea20000002600 */
[----:B------:R-:W-:Y:S01]  /*7180*/  ISETP.NE.AND.EX P1, PT, RZ, UR5, PT, P1 ;  /* 0x00000005ff007c0c */ /* 0x000fe2000bf25310 */
[----:B------:R-:W-:-:S12]  /*7190*/  IMAD.MOV.U32 R5, RZ, RZ, R17 ;  /* 0x000000ffff057224 */ /* 0x000fd800078e0011 */
[----:B------:R-:W-:Y:S05]  /*71a0*/  @!P1 BRA `(.L_x_155) ;  /* 0x0000000000289947 */ /* 0x000fea0003800000 */
[----:B------:R-:W-:Y:S02]  /*71b0*/  ULDC UR6, c[0x0][0x8dc] ;  /* 0x0002370000067ab9 */ /* 0x000fe40000000800 */
[----:B------:R-:W-:-:S05]  /*71c0*/  IADD3 R9, P1, R16, UR6, RZ ;  /* 0x0000000610097c10 */ /* 0x000fca000ff3e0ff */
[----:B------:R-:W-:-:S04]  /*71d0*/  IMAD.X R15, RZ, RZ, R17, P1 ;  /* 0x000000ffff0f7224 */ /* 0x000fc800008e0611 */
[----:B------:R-:W-:-:S04]  /*71e0*/  IMAD.WIDE.U32 R6, R15, UR4, RZ ;  /* 0x000000040f067c25 */ /* 0x000fc8000f8e00ff */
[----:B------:R-:W-:-:S04]  /*71f0*/  IMAD.WIDE.U32 R6, P1, R9, UR5, R6 ;  /* 0x0000000509067c25 */ /* 0x000fc8000f820006 */
[----:B------:R-:W-:Y:S01]  /*7200*/  IMAD.WIDE.U32 R8, R9, UR4, RZ ;  /* 0x0000000409087c25 */ /* 0x000fe2000f8e00ff */
[----:B------:R-:W-:-:S03]  /*7210*/  IADD3.X R5, RZ, RZ, RZ, P1, !PT ;  /* 0x000000ffff057210 */ /* 0x000fc60000ffe4ff */
[----:B------:R-:W-:Y:S01]  /*7220*/  IMAD.MOV.U32 R4, RZ, RZ, R7 ;  /* 0x000000ffff047224 */ /* 0x000fe200078e0007 */
[----:B------:R-:W-:-:S05]  /*7230*/  IADD3 RZ, P1, R9, R6, RZ ;  /* 0x0000000609ff7210 */ /* 0x000fca0007f3e0ff */
[----:B------:R-:W-:-:S08]  /*7240*/  IMAD.WIDE.U32.X R4, R15, UR5, R4, P1 ;  /* 0x000000050f047c25 */ /* 0x000fd000088e0404 */
.L_x_155:
[--C-:B------:R-:W-:Y:S01]  /*7250*/  SHF.R.U64 R8, R4, UR7, R5.reuse ;  /* 0x0000000704087c19 */ /* 0x100fe20008001205 */
[----:B------:R-:W-:Y:S01]  /*7260*/  ULDC.64 UR4, c[0x0][0x8c8] ;  /* 0x0002320000047ab9 */ /* 0x000fe20000000a00 */
[----:B------:R-:W-:Y:S01]  /*7270*/  SHF.R.U32.HI R4, RZ, UR7, R5 ;  /* 0x00000007ff047c19 */ /* 0x000fe20008011605 */
[----:B------:R-:W3:Y:S01]  /*7280*/  LDC R25, c[0x0][0x144] ;  /* 0x00005100ff197b82 */ /* 0x000ee20000000800 */
[----:B------:R-:W-:Y:S01]  /*7290*/  IADD3 R7, P1, RZ, -R8, RZ ;  /* 0x80000008ff077210 */ /* 0x000fe20007f3e0ff */
[----:B------:R-:W-:Y:S01]  /*72a0*/  ULDC.64 UR8, c[0x0][0x8e8] ;  /* 0x00023a0000087ab9 */ /* 0x000fe20000000a00 */
[----:B-1----:R-:W-:Y:S01]  /*72b0*/  I2FP.F32.U32 R9, R14 ;  /* 0x0000000e00097245 */ /* 0x002fe20000201000 */
[----:B------:R-:W-:Y:S02]  /*72c0*/  ULDC UR6, c[0x0][0x8b0] ;  /* 0x00022c0000067ab9 */ /* 0x000fe40000000800 */
[----:B------:R-:W-:Y:S01]  /*72d0*/  IMAD.X R4, RZ, RZ, ~R4, P1 ;  /* 0x000000ffff047224 */ /* 0x000fe200008e0e04 */
[----:B------:R-:W-:Y:S01]  /*72e0*/  ISETP.NE.U32.AND P1, PT, RZ, UR8, PT ;  /* 0x00000008ff007c0c */ /* 0x000fe2000bf25070 */
[----:B------:R-:W1:Y:S02]  /*72f0*/  LDC R20, c[0x0][0x148] ;  /* 0x00005200ff147b82 */ /* 0x000e640000000800 */
[----:B------:R-:W-:Y:S01]  /*7300*/  IMAD R6, R4, UR4, RZ ;  /* 0x0000000404067c24 */ /* 0x000fe2000f8e02ff */
[----:B------:R-:W-:Y:S01]  /*7310*/  ISETP.NE.AND.EX P1, PT, RZ, UR9, PT, P1 ;  /* 0x00000009ff007c0c */ /* 0x000fe2000bf25310 */
[----:B------:R-:W-:Y:S01]  /*7320*/  IMAD.WIDE.U32 R4, R7, UR4, R16 ;  /* 0x0000000407047c25 */ /* 0x000fe2000f8e0010 */
[----:B------:R-:W-:-:S03]  /*7330*/  ULDC UR4, c[0x0][0x150] ;  /* 0x0000540000047ab9 */ /* 0x000fc60000000800 */
[----:B------:R-:W-:Y:S02]  /*7340*/  IMAD R7, R7, UR5, R6 ;  /* 0x0000000507077c24 */ /* 0x000fe4000f8e0206 */
[----:B------:R-:W-:Y:S01]  /*7350*/  FMUL R6, R9, UR4 ;  /* 0x0000000409067c20 */ /* 0x000fe20008400000 */
[----:B------:R-:W-:Y:S01]  /*7360*/  ULDC UR4, c[0x0][0x8c0] ;  /* 0x0002300000047ab9 */ /* 0x000fe20000000800 */
[----:B------:R-:W-:Y:S01]  /*7370*/  ULDC UR5, c[0x0][0x154] ;  /* 0x0000550000057ab9 */ /* 0x000fe20000000800 */
[----:B------:R-:W-:-:S03]  /*7380*/  IMAD.IADD R5, R5, 0x1, R7 ;  /* 0x0000000105057824 */ /* 0x000fc600078e0207 */
[----:B------:R-:W4:Y:S02]  /*7390*/  F2I.U32.TRUNC.NTZ R6, R6 ;  /* 0x0000000600067305 */ /* 0x000f24000020f000 */
[----:B------:R-:W-:Y:S02]  /*73a0*/  SHF.R.U64 R9, R4, UR4, R5 ;  /* 0x0000000404097c19 */ /* 0x000fe40008001205 */
[----:B--2---:R-:W-:-:S05]  /*73b0*/  I2FP.F32.U32 R4, R13 ;  /* 0x0000000d00047245 */ /* 0x004fca0000201000 */
[----:B------:R-:W-:Y:S01]  /*73c0*/  FMUL R21, R4, UR5 ;  /* 0x0000000504157c20 */ /* 0x000fe20008400000 */
[----:B------:R-:W-:Y:S01]  /*73d0*/  SHF.R.U32.HI R4, RZ, UR4, R5 ;  /* 0x00000004ff047c19 */ /* 0x000fe20008011605 */
[----:B------:R-:W-:-:S03]  /*73e0*/  ULDC UR4, c[0x0][0x900] ;  /* 0x0002400000047ab9 */ /* 0x000fc60000000800 */
[--C-:B------:R-:W-:Y:S01]  /*73f0*/  SHF.R.U64 R19, R9, UR6, R4.reuse ;  /* 0x0000000609137c19 */ /* 0x100fe20008001204 */
[----:B------:R-:W2:Y:S01]  /*7400*/  F2I.U32.TRUNC.NTZ R21, R21 ;  /* 0x0000001500157305 */ /* 0x000ea2000020f000 */
[----:B------:R-:W-:Y:S01]  /*7410*/  SHF.R.U32.HI R4, RZ, UR6, R4 ;  /* 0x00000006ff047c19 */ /* 0x000fe20008011604 */
[----:B----4-:R-:W-:-:S03]  /*7420*/  IMAD.MOV R6, RZ, RZ, -R6 ;  /* 0x000000ffff067224 */ /* 0x010fc600078e0a06 */
[----:B------:R-:W-:Y:S01]  /*7430*/  SHF.R.U64 R15, R19, UR4, R4 ;  /* 0x00000004130f7c19 */ /* 0x000fe20008001204 */
[----:B---3--:R-:W-:Y:S01]  /*7440*/  IMAD R14, R25, R6, R14 ;  /* 0x00000006190e7224 */ /* 0x008fe200078e020e */
[----:B------:R-:W-:-:S03]  /*7450*/  SHF.R.U32.HI R23, RZ, UR4, R4 ;  /* 0x00000004ff177c19 */ /* 0x000fc60008011604 */
[----:B------:R-:W-:Y:S02]  /*7460*/  IMAD.MOV.U32 R4, RZ, RZ, R15 ;  /* 0x000000ffff047224 */ /* 0x000fe400078e000f */
[----:B------:R-:W-:Y:S01]  /*7470*/  IMAD.MOV.U32 R5, RZ, RZ, R23 ;  /* 0x000000ffff057224 */ /* 0x000fe200078e0017 */
[----:B--2---:R-:W-:Y:S06]  /*7480*/  @!P1 BRA `(.L_x_156) ;  /* 0x0000000000289947 */ /* 0x004fec0003800000 */
[----:B------:R-:W-:Y:S02]  /*7490*/  ULDC UR4, c[0x0][0x8f4] ;  /* 0x00023d0000047ab9 */ /* 0x000fe40000000800 */
[----:B------:R-:W-:-:S05]  /*74a0*/  IADD3 R5, P1, R15, UR4, RZ ;  /* 0x000000040f057c10 */ /* 0x000fca000ff3e0ff */
[----:B------:R-:W-:-:S04]  /*74b0*/  IMAD.X R23, RZ, RZ, R23, P1 ;  /* 0x000000ffff177224 */ /* 0x000fc800008e0617 */
[----:B------:R-:W-:-:S04]  /*74c0*/  IMAD.WIDE.U32 R6, R23, UR8, RZ ;  /* 0x0000000817067c25 */ /* 0x000fc8000f8e00ff */
[----:B------:R-:W-:-:S04]  /*74d0*/  IMAD.WIDE.U32 R6, P1, R5, UR9, R6 ;  /* 0x0000000905067c25 */ /* 0x000fc8000f820006 */
[----:B------:R-:W-:-:S04]  /*74e0*/  IMAD.WIDE.U32 R4, R5, UR8, RZ ;  /* 0x0000000805047c25 */ /* 0x000fc8000f8e00ff */
[----:B------:R-:W-:Y:S01]  /*74f0*/  IMAD.MOV.U32 R4, RZ, RZ, R7 ;  /* 0x000000ffff047224 */ /* 0x000fe200078e0007 */
[----:B------:R-:W-:Y:S02]  /*7500*/  IADD3 RZ, P3, R5, R6, RZ ;  /* 0x0000000605ff7210 */ /* 0x000fe40007f7e0ff */
[----:B------:R-:W-:-:S03]  /*7510*/  IADD3.X R5, RZ, RZ, RZ, P1, !PT ;  /* 0x000000ffff057210 */ /* 0x000fc60000ffe4ff */
[----:B------:R-:W-:-:S08]  /*7520*/  IMAD.WIDE.U32.X R4, R23, UR9, R4, P3 ;  /* 0x0000000917047c25 */ /* 0x000fd000098e0404 */
.L_x_156:
[----:B------:R-:W-:Y:S01]  /*7530*/  ISETP.NE.AND P1, PT, R2, 0x1, PT ;  /* 0x000000010200780c */ /* 0x000fe20003f25270 */
[----:B------:R-:W-:Y:S01]  /*7540*/  ULDC UR4, c[0x0][0x8f0] ;  /* 0x00023c0000047ab9 */ /* 0x000fe20000000800 */
[----:B------:R-:W-:Y:S01]  /*7550*/  LOP3.LUT R19, R19, UR16, RZ, 0xc0, !PT ;  /* 0x0000001013137c12 */ /* 0x000fe2000f8ec0ff */
[----:B------:R-:W-:Y:S01]  /*7560*/  IMAD.MOV R21, RZ, RZ, -R21 ;  /* 0x000000ffff157224 */ /* 0x000fe200078e0a15 */
[----:B------:R-:W-:Y:S01]  /*7570*/  SHF.R.U64 R4, R4, UR4, R5 ;  /* 0x0000000404047c19 */ /* 0x000fe20008001205 */
[----:B------:R-:W-:Y:S01]  /*7580*/  ULDC UR4, c[0x0][0x8e0] ;  /* 0x0002380000047ab9 */ /* 0x000fe20000000800 */
[----:B------:R-:W-:Y:S01]  /*7590*/  ULDC UR5, c[0x0][0x8b8] ;  /* 0x00022e0000057ab9 */ /* 0x000fe20000000800 */
[----:B------:R-:W-:Y:S02]  /*75a0*/  IMAD.MOV.U32 R5, RZ, RZ, 0x1 ;  /* 0x00000001ff057424 */ /* 0x000fe400078e00ff */
[----:B------:R-:W-:Y:S02]  /*75b0*/  IMAD.MOV R6, RZ, RZ, -R4 ;  /* 0x000000ffff067224 */ /* 0x000fe400078e0a04 */
[----:B------:R-:W-:Y:S01]  /*75c0*/  IMAD R19, R4, UR17, R19 ;  /* 0x0000001104137c24 */ /* 0x000fe2000f8e0213 */
[----:B------:R-:W-:Y:S01]  /*75d0*/  LOP3.LUT R4, R9, UR15, RZ, 0xc0, !PT ;  /* 0x0000000f09047c12 */ /* 0x000fe2000f8ec0ff */
[----:B-1----:R-:W-:-:S02]  /*75e0*/  @P1 IMAD R14, R20, R21, R13 ;  /* 0x00000015140e1224 */ /* 0x002fc400078e020d */
[----:B------:R-:W-:Y:S01]  /*75f0*/  IMAD R15, R6, UR4, R15 ;  /* 0x00000004060f7c24 */ /* 0x000fe2000f8e020f */
[----:B------:R-:W-:Y:S01]  /*7600*/  ULDC UR4, c[0x0][0x8a8] ;  /* 0x00022a0000047ab9 */ /* 0x000fe20000000800 */
[----:B------:R-:W-:Y:S02]  /*7610*/  IMAD R14, R19, UR5, R14 ;  /* 0x00000005130e7c24 */ /* 0x000fe4000f8e020e */
[--C-:B------:R-:W-:Y:S01]  /*7620*/  IMAD R15, R15, UR4, R4.reuse ;  /* 0x000000040f0f7c24 */ /* 0x100fe2000f8e0204 */
[----:B------:R-:W-:Y:S01]  /*7630*/  PRMT R4, R5, 0x7610, R4 ;  /* 0x0000761005047816 */ /* 0x000fe20000000004 */
[----:B------:R-:W-:-:S03]  /*7640*/  IMAD.MOV.U32 R6, RZ, RZ, R8 ;  /* 0x000000ffff067224 */ /* 0x000fc600078e0008 */
[----:B------:R-:W-:Y:S02]  /*7650*/  SEL R7, R15, R14, !P1 ;  /* 0x0000000e0f077207 */ /* 0x000fe40004800000 */
[----:B------:R-:W-:-:S07]  /*7660*/  SEL R13, R14, R15, !P1 ;  /* 0x0000000f0e0d7207 */ /* 0x000fce0004800000 */
.L_x_154:
[----:B------:R-:W-:Y:S05]  /*7670*/  BSYNC B1 ;  /* 0x0000000000017941 */ /* 0x000fea0003800000 */
.L_x_153:
[----:B------:R-:W-:-:S13]  /*7680*/  LOP3.LUT P1, RZ, R4, 0xff, RZ, 0xc0, !PT ;  /* 0x000000ff04ff7812 */ /* 0x000fda000782c0ff */
[----:B------:R-:W-:Y:S05]  /*7690*/  @P1 BRA `(.L_x_157) ;  /* 0xfffffff400401947 */ /* 0x000fea000383ffff */
[----:B------:R-:W-:Y:S05]  /*76a0*/  BSYNC B0 ;  /* 0x0000000000007941 */ /* 0x000fea0003800000 */
.L_x_145:
[----:B------:R-:W-:-:S03]  /*76b0*/  UMOV UR4, 0xffffffff ;  /* 0xffffffff00047882 */ /* 0x000fc60000000000 */
[----:B------:R-:W-:Y:S05]  /*76c0*/  BRA.DIV UR4, `(.L_x_158) ;  /* 0x0000000a041c7947 */ /* 0x000fea000b800000 */
[----:B------:R-:W-:-:S13]  /*76d0*/  ELECT P6, URZ, PT ;  /* 0x00000000003f782f */ /* 0x000fda00038c0000 */
.L_x_181:
[----:B------:R-:W-:Y:S05]  /*76e0*/  @!P6 BRA `(.L_x_9) ;  /* 0x0000000000a4e947 */ /* 0x000fea0003800000 */
[----:B------:R-:W-:-:S04]  /*76f0*/  LOP3.LUT R22, R22, 0x2, RZ, 0xfc, !PT ;  /* 0x0000000216167812 */ /* 0x000fc800078efcff */
[----:B------:R-:W-:-:S13]  /*7700*/  ISETP.NE.AND P0, PT, R22, 0x3, PT ;  /* 0x000000031600780c */ /* 0x000fda0003f05270 */
[----:B------:R-:W-:Y:S05]  /*7710*/  @!P0 BRA `(.L_x_159) ;  /* 0x0000000000048947 */ /* 0x000fea0003800000 */
[----:B------:R-:W-:Y:S01]  /*7720*/  BPT.TRAP 0x1 ;  /* 0x000000040000795c */ /* 0x000fe20000300000 */
.L_x_159:
[----:B------:R-:W1:Y:S01]  /*7730*/  S2R R5, SR_CgaCtaId ;  /* 0x0000000000057919 */ /* 0x000e620000008800 */
[----:B------:R-:W-:Y:S02]  /*7740*/  MOV R2, 0x400 ;  /* 0x0000040000027802 */ /* 0x000fe40000000f00 */
[----:B------:R-:W-:Y:S02]  /*7750*/  SHF.L.U32 R4, R3, 0x1f, RZ ;  /* 0x0000001f03047819 */ /* 0x000fe400000006ff */
[----:B-1----:R-:W-:-:S05]  /*7760*/  LEA R5, R5, R2, 0x18 ;  /* 0x0000000205057211 */ /* 0x002fca00078ec0ff */
[----:B------:R-:W-:-:S04]  /*7770*/  VIADD R5, R5, 0x20 ;  /* 0x0000002005057836 */ /* 0x000fc80000000000 */
[C---:B------:R-:W-:Y:S01]  /*7780*/  IMAD R7, R0.reuse, 0x8, R5 ;  /* 0x0000000800077824 */ /* 0x040fe200078e0205 */
[----:B------:R-:W-:-:S03]  /*7790*/  IADD3 R0, R0, 0x1, RZ ;  /* 0x0000000100007810 */ /* 0x000fc60007ffe0ff */
[----:B------:R-:W1:Y:S01]  /*77a0*/  SYNCS.PHASECHK.TRANS64.TRYWAIT P0, [R7+URZ], R4 ;  /* 0x00000004070075a7 */ /* 0x000e62000800017f */
[----:B------:R-:W-:-:S04]  /*77b0*/  ISETP.NE.AND P1, PT, R0, 0x4, PT ;  /* 0x000000040000780c */ /* 0x000fc80003f25270 */
[----:B------:R-:W-:Y:S02]  /*77c0*/  SEL R2, RZ, 0x1, P1 ;  /* 0x00000001ff027807 */ /* 0x000fe40000800000 */
[----:B------:R-:W-:Y:S02]  /*77d0*/  SEL R0, R0, RZ, P1 ;  /* 0x000000ff00007207 */ /* 0x000fe40000800000 */
[----:B------:R-:W-:-:S03]  /*77e0*/  LOP3.LUT R9, R3, R2, RZ, 0x3c, !PT ;  /* 0x0000000203097212 */ /* 0x000fc600078e3cff */
[----:B------:R-:W-:Y:S01]  /*77f0*/  IMAD R6, R0, 0x8, R5 ;  /* 0x0000000800067824 */ /* 0x000fe200078e0205 */
[----:B------:R-:W-:Y:S01]  /*7800*/  SHF.L.U32 R3, R9, 0x1f, RZ ;  /* 0x0000001f09037819 */ /* 0x000fe200000006ff */
[----:B-1----:R-:W-:Y:S06]  /*7810*/  @!P0 BRA `(.L_x_160) ;  /* 0x0000000400e88947 */ /* 0x002fec0003800000 */
.L_x_182:
[----:B------:R-:W2:Y:S01]  /*7820*/  SYNCS.PHASECHK.TRANS64.TRYWAIT P0, [R6+URZ], R3 ;  /* 0x00000003060075a7 */ /* 0x000ea2000800017f */
[----:B------:R-:W-:-:S05]  /*7830*/  VIADD R0, R0, 0x1 ;  /* 0x0000000100007836 */ /* 0x000fca0000000000 */
[----:B------:R-:W-:-:S04]  /*7840*/  ISETP.NE.AND P1, PT, R0, 0x4, PT ;  /* 0x000000040000780c */ /* 0x000fc80003f25270 */
[----:B------:R-:W-:Y:S02]  /*7850*/  SEL R2, RZ, 0x1, P1 ;  /* 0x00000001ff027807 */ /* 0x000fe40000800000 */
[----:B------:R-:W-:Y:S02]  /*7860*/  SEL R0, R0, RZ, P1 ;  /* 0x000000ff00007207 */ /* 0x000fe40000800000 */
[----:B------:R-:W-:-:S03]  /*7870*/  LOP3.LUT R9, R9, R2, RZ, 0x3c, !PT ;  /* 0x0000000209097212 */ /* 0x000fc600078e3cff */
[----:B-1----:R-:W-:Y:S01]  /*7880*/  IMAD R7, R0, 0x8, R5 ;  /* 0x0000000800077824 */ /* 0x002fe200078e0205 */
[----:B------:R-:W-:Y:S01]  /*7890*/  SHF.L.U32 R4, R9, 0x1f, RZ ;  /* 0x0000001f09047819 */ /* 0x000fe200000006ff */
[----:B--2---:R-:W-:Y:S06]  /*78a0*/  @!P0 BRA `(.L_x_161) ;  /* 0x0000000400d88947 */ /* 0x004fec0003800000 */
.L_x_183:
[----:B------:R-:W2:Y:S01]  /*78b0*/  SYNCS.PHASECHK.TRANS64.TRYWAIT P0, [R7+URZ], R4 ;  /* 0x00000004070075a7 */ /* 0x000ea2000800017f */
[----:B------:R-:W-:-:S05]  /*78c0*/  VIADD R0, R0, 0x1 ;  /* 0x0000000100007836 */ /* 0x000fca0000000000 */
[----:B------:R-:W-:-:S04]  /*78d0*/  ISETP.NE.AND P1, PT, R0, 0x4, PT ;  /* 0x000000040000780c */ /* 0x000fc80003f25270 */
[----:B------:R-:W-:Y:S02]  /*78e0*/  SEL R2, RZ, 0x1, P1 ;  /* 0x00000001ff027807 */ /* 0x000fe40000800000 */
[----:B------:R-:W-:Y:S02]  /*78f0*/  SEL R0, R0, RZ, P1 ;  /* 0x000000ff00007207 */ /* 0x000fe40000800000 */
[----:B------:R-:W-:Y:S01]  /*7900*/  LOP3.LUT R2, R9, R2, RZ, 0x3c, !PT ;  /* 0x0000000209027212 */ /* 0x000fe200078e3cff */
[----:B--2---:R-:W-:Y:S06]  /*7910*/  @!P0 BRA `(.L_x_162) ;  /* 0x0000000400d08947 */ /* 0x004fec0003800000 */
.L_x_184:
[----:B------:R-:W-:Y:S01]  /*7920*/  IMAD R5, R0, 0x8, R5 ;  /* 0x0000000800057824 */ /* 0x000fe200078e0205 */
[----:B------:R-:W-:-:S07]  /*7930*/  SHF.L.U32 R0, R2, 0x1f, RZ ;  /* 0x0000001f02007819 */ /* 0x000fce00000006ff */
.L_x_163:
[----:B---3--:R3:W4:Y:S02]  /*7940*/  SYNCS.PHASECHK.TRANS64.TRYWAIT P0, [R5+URZ], R0 ;  /* 0x00000000050075a7 */ /* 0x008724000800017f */
[----:B----4-:R-:W-:Y:S05]  /*7950*/  @!P0 NANOSLEEP.SYNCS 0x989680 ;  /* 0x009896800000895d */ /* 0x010fea0003900000 */
[----:B------:R-:W4:Y:S02]  /*7960*/  @!P0 SYNCS.PHASECHK.TRANS64 P0, [R5+URZ], R0 ;  /* 0x00000000050085a7 */ /* 0x000f24000800007f */
[----:B----4-:R-:W-:Y:S05]  /*7970*/  @!P0 BRA `(.L_x_163) ;  /* 0xfffffffc00f08947 */ /* 0x010fea000383ffff */
.L_x_9:
[----:B------:R-:W-:Y:S05]  /*7980*/  BSYNC B6 ;  /* 0x0000000000067941 */ /* 0x000fea0003800000 */
.L_x_7:
[----:B------:R-:W-:Y:S05]  /*7990*/  EXIT ;  /* 0x000000000000794d */ /* 0x000fea0003800000 */
.L_x_22:
[----:B----4-:R4:W1:Y:S02]  /*79a0*/  SYNCS.PHASECHK.TRANS64.TRYWAIT P1, [R3+URZ], R0 ;  /* 0x00000000030075a7 */ /* 0x010864000802017f */
[----:B-1----:R-:W-:Y:S05]  /*79b0*/  @!P1 NANOSLEEP.SYNCS 0x989680 ;  /* 0x009896800000995d */ /* 0x002fea0003900000 */
[----:B------:R-:W1:Y:S02]  /*79c0*/  @!P1 SYNCS.PHASECHK.TRANS64 P1, [R3+URZ], R0 ;  /* 0x00000000030095a7 */ /* 0x000e64000802007f */
[----:B-1----:R-:W-:Y:S05]  /*79d0*/  @!P1 BRA `(.L_x_22) ;  /* 0xfffffffc00f09947 */ /* 0x002fea000383ffff */
[----:B------:R-:W-:Y:S05]  /*79e0*/  BRA `(.L_x_21) ;  /* 0xffffff9c00487947 */ /* 0x000fea000383ffff */
.L_x_27:
[----:B---3--:R-:W-:-:S04]  /*79f0*/  IMAD.U32 R4, RZ, RZ, UR4 ;  /* 0x00000004ff047e24 */ /* 0x008fc8000f8e00ff */
[----:B------:R3:W4:Y:S03]  /*7a00*/  SYNCS.PHASECHK.TRANS64.TRYWAIT P1, [R4+URZ], R3 ;  /* 0x00000003040075a7 */ /* 0x000726000802017f */
[----:B----4-:R-:W-:Y:S05]  /*7a10*/  @!P1 NANOSLEEP.SYNCS 0x989680 ;  /* 0x009896800000995d */ /* 0x010fea0003900000 */
[----:B------:R-:W4:Y:S02]  /*7a20*/  @!P1 SYNCS.PHASECHK.TRANS64 P1, [R4+URZ], R3 ;  /* 0x00000003040095a7 */ /* 0x000f24000802007f */
[----:B----4-:R-:W-:Y:S05]  /*7a30*/  @!P1 BRA `(.L_x_27) ;  /* 0xfffffffc00ec9947 */ /* 0x010fea000383ffff */
[----:B------:R-:W-:Y:S05]  /*7a40*/  BRA `(.L_x_26) ;  /* 0xffffffa0007c7947 */ /* 0x000fea000383ffff */
.L_x_50:
[----:B-1----:R-:W-:-:S04]  /*7a50*/  IMAD.U32 R5, RZ, RZ, UR53 ;  /* 0x00000035ff057e24 */ /* 0x002fc8000f8e00ff */
[----:B------:R1:W2:Y:S03]  /*7a60*/  SYNCS.PHASECHK.TRANS64.TRYWAIT P3, [R5+URZ+0x40], R4 ;  /* 0x00004004050075a7 */ /* 0x0002a6000806017f */
[----:B--2---:R-:W-:Y:S05]  /*7a70*/  @!P3 NANOSLEEP.SYNCS 0x989680 ;  /* 0x009896800000b95d */ /* 0x004fea0003900000 */
[----:B------:R-:W2:Y:S02]  /*7a80*/  @!P3 SYNCS.PHASECHK.TRANS64 P3, [R5+URZ+0x40], R4 ;  /* 0x000040040500b5a7 */ /* 0x000ea4000806007f */
[----:B--2---:R-:W-:Y:S05]  /*7a90*/  @!P3 BRA `(.L_x_50) ;  /* 0xfffffffc00ecb947 */ /* 0x004fea000383ffff */
[----:B------:R-:W-:Y:S05]  /*7aa0*/  BRA `(.L_x_164) ;  /* 0xffffffac00b47947 */ /* 0x000fea000383ffff */
.L_x_61:
[----:B-1----:R1:W2:Y:S02]  /*7ab0*/  SYNCS.PHASECHK.TRANS64.TRYWAIT P5, [R20+URZ+0x40], R21 ;  /* 0x00004015140075a7 */ /* 0x0022a400080a017f */
[----:B--2---:R-:W-:Y:S05]  /*7ac0*/  @!P5 NANOSLEEP.SYNCS 0x989680 ;  /* 0x009896800000d95d */ /* 0x004fea0003900000 */
[----:B------:R-:W2:Y:S02]  /*7ad0*/  @!P5 SYNCS.PHASECHK.TRANS64 P5, [R20+URZ+0x40], R21 ;  /* 0x000040151400d5a7 */ /* 0x000ea400080a007f */
[----:B--2---:R-:W-:Y:S05]  /*7ae0*/  @!P5 BRA `(.L_x_61) ;  /* 0xfffffffc00f0d947 */ /* 0x004fea000383ffff */
[----:B------:R-:W-:Y:S05]  /*7af0*/  BRA `(.L_x_165) ;  /* 0xffffffb400fc7947 */ /* 0x000fea000383ffff */
.L_x_71:
[----:B-1----:R1:W2:Y:S02]  /*7b00*/  SYNCS.PHASECHK.TRANS64.TRYWAIT P5, [R20+URZ+0x40], R21 ;  /* 0x00004015140075a7 */ /* 0x0022a400080a017f */
[----:B--2---:R-:W-:Y:S05]  /*7b10*/  @!P5 NANOSLEEP.SYNCS 0x989680 ;  /* 0x009896800000d95d */ /* 0x004fea0003900000 */
[----:B------:R-:W2:Y:S02]  /*7b20*/  @!P5 SYNCS.PHASECHK.TRANS64 P5, [R20+URZ+0x40], R21 ;  /* 0x000040151400d5a7 */ /* 0x000ea400080a007f */
[----:B--2---:R-:W-:Y:S05]  /*7b30*/  @!P5 BRA `(.L_x_71) ;  /* 0xfffffffc00f0d947 */ /* 0x004fea000383ffff */
[----:B------:R-:W-:Y:S05]  /*7b40*/  BRA `(.L_x_166) ;  /* 0xffffffbc00b87947 */ /* 0x000fea000383ffff */
.L_x_81:
[----:B-1----:R1:W2:Y:S02]  /*7b50*/  SYNCS.PHASECHK.TRANS64.TRYWAIT P4, [R20+URZ+0x40], R15 ;  /* 0x0000400f140075a7 */ /* 0x0022a4000808017f */
[----:B--2---:R-:W-:Y:S05]  /*7b60*/  @!P4 NANOSLEEP.SYNCS 0x989680 ;  /* 0x009896800000c95d */ /* 0x004fea0003900000 */
[----:B------:R-:W2:Y:S02]  /*7b70*/  @!P4 SYNCS.PHASECHK.TRANS64 P4, [R20+URZ+0x40], R15 ;  /* 0x0000400f1400c5a7 */ /* 0x000ea4000808007f */
[----:B--2---:R-:W-:Y:S05]  /*7b80*/  @!P4 BRA `(.L_x_81) ;  /* 0xfffffffc00f0c947 */ /* 0x004fea000383ffff */
[----:B------:R-:W-:Y:S05]  /*7b90*/  BRA `(.L_x_167) ;  /* 0xffffffc4007c7947 */ /* 0x000fea000383ffff */
.L_x_101:
[----:B-1----:R-:W-:-:S04]  /*7ba0*/  MOV R3, UR4 ;  /* 0x0000000400037c02 */ /* 0x002fc80008000f00 */
[----:B------:R1:W2:Y:S03]  /*7bb0*/  SYNCS.PHASECHK.TRANS64.TRYWAIT P0, [R3+URZ+0x88], R0 ;  /* 0x00008800030075a7 */ /* 0x0002a6000800017f */
[----:B--2---:R-:W-:Y:S05]  /*7bc0*/  @!P0 NANOSLEEP.SYNCS 0x989680 ;  /* 0x009896800000895d */ /* 0x004fea0003900000 */
[----:B------:R-:W2:Y:S02]  /*7bd0*/  @!P0 SYNCS.PHASECHK.TRANS64 P0, [R3+URZ+0x88], R0 ;  /* 0x00008800030085a7 */ /* 0x000ea4000800007f */
[----:B--2---:R-:W-:Y:S05]  /*7be0*/  @!P0 BRA `(.L_x_101) ;  /* 0xfffffffc00ec8947 */ /* 0x004fea000383ffff */
[----:B------:R-:W-:Y:S05]  /*7bf0*/  BRA `(.L_x_100) ;  /* 0xffffffdc00047947 */ /* 0x000fea000383ffff */
.L_x_110:
[----:B-1----:R-:W-:-:S04]  /*7c00*/  IMAD.U32 R5, RZ, RZ, UR4 ;  /* 0x00000004ff057e24 */ /* 0x002fc8000f8e00ff */
[----:B------:R1:W2:Y:S03]  /*7c10*/  SYNCS.PHASECHK.TRANS64.TRYWAIT P1, [R5+URZ+0x60], R4 ;  /* 0x00006004050075a7 */ /* 0x0002a6000802017f */
[----:B--2---:R-:W-:Y:S05]  /*7c20*/  @!P1 NANOSLEEP.SYNCS 0x989680 ;  /* 0x009896800000995d */ /* 0x004fea0003900000 */
[----:B------:R-:W2:Y:S02]  /*7c30*/  @!P1 SYNCS.PHASECHK.TRANS64 P1, [R5+URZ+0x60], R4 ;  /* 0x00006004050095a7 */ /* 0x000ea4000802007f */
[----:B--2---:R-:W-:Y:S05]  /*7c40*/  @!P1 BRA `(.L_x_110) ;  /* 0xfffffffc00ec9947 */ /* 0x004fea000383ffff */
[----:B------:R-:W-:Y:S05]  /*7c50*/  BRA `(.L_x_168) ;  /* 0xffffffdc00ec7947 */ /* 0x000fea000383ffff */
.L_x_116:
[----:B-12---:R-:W-:-:S04]  /*7c60*/  IMAD.U32 R5, RZ, RZ, UR4 ;  /* 0x00000004ff057e24 */ /* 0x006fc8000f8e00ff */
[----:B------:R1:W2:Y:S03]  /*7c70*/  SYNCS.PHASECHK.TRANS64.TRYWAIT P1, [R5+URZ+0x68], R4 ;  /* 0x00006804050075a7 */ /* 0x0002a6000802017f */
[----:B--2---:R-:W-:Y:S05]  /*7c80*/  @!P1 NANOSLEEP.SYNCS 0x989680 ;  /* 0x009896800000995d */ /* 0x004fea0003900000 */
[----:B------:R-:W2:Y:S02]  /*7c90*/  @!P1 SYNCS.PHASECHK.TRANS64 P1, [R5+URZ+0x68], R4 ;  /* 0x00006804050095a7 */ /* 0x000ea4000802007f */
[----:B--2---:R-:W-:Y:S05]  /*7ca0*/  @!P1 BRA `(.L_x_116) ;  /* 0xfffffffc00ec9947 */ /* 0x004fea000383ffff */
[----:B------:R-:W-:Y:S05]  /*7cb0*/  BRA `(.L_x_169) ;  /* 0xffffffe000347947 */ /* 0x000fea000383ffff */
.L_x_122:
[----:B-123--:R-:W-:-:S04]  /*7cc0*/  IMAD.U32 R5, RZ, RZ, UR4 ;  /* 0x00000004ff057e24 */ /* 0x00efc8000f8e00ff */
[----:B------:R1:W2:Y:S03]  /*7cd0*/  SYNCS.PHASECHK.TRANS64.TRYWAIT P1, [R5+URZ+0x70], R4 ;  /* 0x00007004050075a7 */ /* 0x0002a6000802017f */
[----:B--2---:R-:W-:Y:S05]  /*7ce0*/  @!P1 NANOSLEEP.SYNCS 0x989680 ;  /* 0x009896800000995d */ /* 0x004fea0003900000 */
[----:B------:R-:W2:Y:S02]  /*7cf0*/  @!P1 SYNCS.PHASECHK.TRANS64 P1, [R5+URZ+0x70], R4 ;  /* 0x00007004050095a7 */ /* 0x000ea4000802007f */
[----:B--2---:R-:W-:Y:S05]  /*7d00*/  @!P1 BRA `(.L_x_122) ;  /* 0xfffffffc00ec9947 */ /* 0x004fea000383ffff */
[----:B------:R-:W-:Y:S05]  /*7d10*/  BRA `(.L_x_170) ;  /* 0xffffffe000887947 */ /* 0x000fea000383ffff */
.L_x_128:
[----:B-1234-:R-:W-:-:S04]  /*7d20*/  IMAD.U32 R5, RZ, RZ, UR4 ;  /* 0x00000004ff057e24 */ /* 0x01efc8000f8e00ff */
[----:B------:R1:W2:Y:S03]  /*7d30*/  SYNCS.PHASECHK.TRANS64.TRYWAIT P1, [R5+URZ+0x78], R4 ;  /* 0x00007804050075a7 */ /* 0x0002a6000802017f */
[----:B--2---:R-:W-:Y:S05]  /*7d40*/  @!P1 NANOSLEEP.SYNCS 0x989680 ;  /* 0x009896800000995d */ /* 0x004fea0003900000 */
[----:B------:R-:W2:Y:S02]  /*7d50*/  @!P1 SYNCS.PHASECHK.TRANS64 P1, [R5+URZ+0x78], R4 ;  /* 0x00007804050095a7 */ /* 0x000ea4000802007f */
[----:B--2---:R-:W-:Y:S05]  /*7d60*/  @!P1 BRA `(.L_x_128) ;  /* 0xfffffffc00ec9947 */ /* 0x004fea000383ffff */
[----:B------:R-:W-:Y:S05]  /*7d70*/  BRA `(.L_x_171) ;  /* 0xffffffe000d47947 */ /* 0x000fea000383ffff */
.L_x_138:
[----:B-1----:R1:W2:Y:S02]  /*7d80*/  SYNCS.PHASECHK.TRANS64.TRYWAIT P0, [R3+URZ+0x60], R2 ;  /* 0x00006002030075a7 */ /* 0x0022a4000800017f */
[----:B--2---:R-:W-:Y:S05]  /*7d90*/  @!P0 NANOSLEEP.SYNCS 0x989680 ;  /* 0x009896800000895d */ /* 0x004fea0003900000 */
[----:B------:R-:W2:Y:S02]  /*7da0*/  @!P0 SYNCS.PHASECHK.TRANS64 P0, [R3+URZ+0x60], R2 ;  /* 0x00006002030085a7 */ /* 0x000ea4000800007f */
[----:B--2---:R-:W-:Y:S05]  /*7db0*/  @!P0 BRA `(.L_x_138) ;  /* 0xfffffffc00f08947 */ /* 0x004fea000383ffff */
[----:B------:R-:W-:Y:S05]  /*7dc0*/  BRA `(.L_x_172) ;  /* 0xffffffe800cc7947 */ /* 0x000fea000383ffff */
.L_x_140:
[----:B--2---:R2:W1:Y:S02]  /*7dd0*/  SYNCS.PHASECHK.TRANS64.TRYWAIT P0, [R3+URZ+0x68], R2 ;  /* 0x00006802030075a7 */ /* 0x004464000800017f */
[----:B-1----:R-:W-:Y:S05]  /*7de0*/  @!P0 NANOSLEEP.SYNCS 0x989680 ;  /* 0x009896800000895d */ /* 0x002fea0003900000 */
[----:B------:R-:W1:Y:S02]  /*7df0*/  @!P0 SYNCS.PHASECHK.TRANS64 P0, [R3+URZ+0x68], R2 ;  /* 0x00006802030085a7 */ /* 0x000e64000800007f */
[----:B-1----:R-:W-:Y:S05]  /*7e00*/  @!P0 BRA `(.L_x_140) ;  /* 0xfffffffc00f08947 */ /* 0x002fea000383ffff */
[----:B------:R-:W-:Y:S05]  /*7e10*/  BRA `(.L_x_173) ;  /* 0xffffffe800c87947 */ /* 0x000fea000383ffff */
.L_x_142:
[----:B------:R1:W1:Y:S02]  /*7e20*/  SYNCS.PHASECHK.TRANS64.TRYWAIT P0, [R3+URZ+0x70], R2 ;  /* 0x00007002030075a7 */ /* 0x000264000800017f */
[----:B-1----:R-:W-:Y:S05]  /*7e30*/  @!P0 NANOSLEEP.SYNCS 0x989680 ;  /* 0x009896800000895d */ /* 0x002fea0003900000 */
[----:B------:R-:W1:Y:S02]  /*7e40*/  @!P0 SYNCS.PHASECHK.TRANS64 P0, [R3+URZ+0x70], R2 ;  /* 0x00007002030085a7 */ /* 0x000e64000800007f */
[----:B-1----:R-:W-:Y:S05]  /*7e50*/  @!P0 BRA `(.L_x_142) ;  /* 0xfffffffc00f08947 */ /* 0x002fea000383ffff */
[----:B------:R-:W-:Y:S05]  /*7e60*/  BRA `(.L_x_174) ;  /* 0xffffffe800c47947 */ /* 0x000fea000383ffff */
.L_x_146:
[----:B------:R-:W-:Y:S01]  /*7e70*/  BSSY B1, `(.L_x_175) ;  /* 0x0000006000017945 */ /* 0x000fe20003800000 */
[----:B------:R-:W-:-:S07]  /*7e80*/  IMAD.MOV.U32 R15, RZ, RZ, -0x1 ;  /* 0xffffffffff0f7424 */ /* 0x000fce00078e00ff */
[----:B------:R-:W-:Y:S05]  /*7e90*/  WARPSYNC.COLLECTIVE R15, `(.L_x_176) ;  /* 0x000000000f0c7348 */ /* 0x000fea0003c00000 */
[----:B------:R-:W-:Y:S02]  /*7ea0*/  ELECT P6, UR62, PT ;  /* 0x00000000003e782f */ /* 0x000fe400038c0000 */
[----:B------:R-:W-:Y:S01]  /*7eb0*/  MOV R14, UR62 ;  /* 0x0000003e000e7c02 */ /* 0x000fe20008000f00 */
[----:B------:R-:W-:Y:S10]  /*7ec0*/  ENDCOLLECTIVE ;  /* 0x000000000000791b */ /* 0x000ff40003800000 */
.L_x_176:
[----:B------:R-:W-:Y:S05]  /*7ed0*/  BSYNC B1 ;  /* 0x0000000000017941 */ /* 0x000fea0003800000 */
.L_x_175:
[----:B------:R-:W-:Y:S05]  /*7ee0*/  BRA `(.L_x_177) ;  /* 0xffffffec00387947 */ /* 0x000fea000383ffff */
.L_x_149:
[----:B--2---:R2:W3:Y:S02]  /*7ef0*/  SYNCS.PHASECHK.TRANS64.TRYWAIT P1, [R15+URZ+0x20], R8 ;  /* 0x000020080f0075a7 */ /* 0x0044e4000802017f */
[----:B---3--:R-:W-:Y:S05]  /*7f00*/  @!P1 NANOSLEEP.SYNCS 0x989680 ;  /* 0x009896800000995d */ /* 0x008fea0003900000 */
[----:B------:R-:W3:Y:S02]  /*7f10*/  @!P1 SYNCS.PHASECHK.TRANS64 P1, [R15+URZ+0x20], R8 ;  /* 0x000020080f0095a7 */ /* 0x000ee4000802007f */
[----:B---3--:R-:W-:Y:S05]  /*7f20*/  @!P1 BRA `(.L_x_149) ;  /* 0xfffffffc00f09947 */ /* 0x008fea000383ffff */
[----:B------:R-:W-:Y:S05]  /*7f30*/  BRA `(.L_x_178) ;  /* 0xffffffec006c7947 */ /* 0x000fea000383ffff */
.L_x_158:
[----:B------:R-:W-:Y:S01]  /*7f40*/  BSSY B0, `(.L_x_179) ;  /* 0x0000006000007945 */ /* 0x000fe20003800000 */
[----:B------:R-:W-:-:S07]  /*7f50*/  IMAD.MOV.U32 R15, RZ, RZ, -0x1 ;  /* 0xffffffffff0f7424 */ /* 0x000fce00078e00ff */
[----:B------:R-:W-:Y:S05]  /*7f60*/  WARPSYNC.COLLECTIVE R15, `(.L_x_180) ;  /* 0x000000000f0c7348 */ /* 0x000fea0003c00000 */
[----:B------:R-:W-:Y:S02]  /*7f70*/  ELECT P6, UR62, PT ;  /* 0x00000000003e782f */ /* 0x000fe400038c0000 */
[----:B------:R-:W-:Y:S01]  /*7f80*/  MOV R14, UR62 ;  /* 0x0000003e000e7c02 */ /* 0x000fe20008000f00 */
[----:B------:R-:W-:Y:S10]  /*7f90*/  ENDCOLLECTIVE ;  /* 0x000000000000791b */ /* 0x000ff40003800000 */
.L_x_180:
[----:B------:R-:W-:Y:S05]  /*7fa0*/  BSYNC B0 ;  /* 0x0000000000007941 */ /* 0x000fea0003800000 */
.L_x_179:
[----:B------:R-:W-:Y:S05]  /*7fb0*/  BRA `(.L_x_181) ;  /* 0xfffffff400c87947 */ /* 0x000fea000383ffff */
.L_x_160:
[----:B-1----:R1:W2:Y:S02]  /*7fc0*/  SYNCS.PHASECHK.TRANS64.TRYWAIT P0, [R7+URZ], R4 ;  /* 0x00000004070075a7 */ /* 0x0022a4000800017f */
[----:B--2---:R-:W-:Y:S05]  /*7fd0*/  @!P0 NANOSLEEP.SYNCS 0x989680 ;  /* 0x009896800000895d */ /* 0x004fea0003900000 */
[----:B------:R-:W2:Y:S02]  /*7fe0*/  @!P0 SYNCS.PHASECHK.TRANS64 P0, [R7+URZ], R4 ;  /* 0x00000004070085a7 */ /* 0x000ea4000800007f */
[----:B--2---:R-:W-:Y:S05]  /*7ff0*/  @!P0 BRA `(.L_x_160) ;  /* 0xfffffffc00f08947 */ /* 0x004fea000383ffff */
[----:B------:R-:W-:Y:S05]  /*8000*/  BRA `(.L_x_182) ;  /* 0xfffffff800047947 */ /* 0x000fea000383ffff */
.L_x_161:
[----:B-1----:R1:W2:Y:S02]  /*8010*/  SYNCS.PHASECHK.TRANS64.TRYWAIT P0, [R6+URZ], R3 ;  /* 0x00000003060075a7 */ /* 0x0022a4000800017f */
[----:B--2---:R-:W-:Y:S05]  /*8020*/  @!P0 NANOSLEEP.SYNCS 0x989680 ;  /* 0x009896800000895d */ /* 0x004fea0003900000 */
[----:B------:R-:W2:Y:S02]  /*8030*/  @!P0 SYNCS.PHASECHK.TRANS64 P0, [R6+URZ], R3 ;  /* 0x00000003060085a7 */ /* 0x000ea4000800007f */
[----:B--2---:R-:W-:Y:S05]  /*8040*/  @!P0 BRA `(.L_x_161) ;  /* 0xfffffffc00f08947 */ /* 0x004fea000383ffff */
[----:B------:R-:W-:Y:S05]  /*8050*/  BRA `(.L_x_183) ;  /* 0xfffffff800147947 */ /* 0x000fea000383ffff */
.L_x_162:
[----:B--2---:R2:W3:Y:S02]  /*8060*/  SYNCS.PHASECHK.TRANS64.TRYWAIT P0, [R7+URZ], R4 ;  /* 0x00000004070075a7 */ /* 0x0044e4000800017f */
[----:B---3--:R-:W-:Y:S05]  /*8070*/  @!P0 NANOSLEEP.SYNCS 0x989680 ;  /* 0x009896800000895d */ /* 0x008fea0003900000 */
[----:B------:R-:W3:Y:S02]  /*8080*/  @!P0 SYNCS.PHASECHK.TRANS64 P0, [R7+URZ], R4 ;  /* 0x00000004070085a7 */ /* 0x000ee4000800007f */
[----:B---3--:R-:W-:Y:S05]  /*8090*/  @!P0 BRA `(.L_x_162) ;  /* 0xfffffffc00f08947 */ /* 0x008fea000383ffff */
[----:B------:R-:W-:Y:S05]  /*80a0*/  BRA `(.L_x_184) ;  /* 0xfffffff8001c7947 */ /* 0x000fea000383ffff */
.L_x_185:
[----:B------:R-:W-:-:S00]  /*80b0*/  BRA `(.L_x_185) ;  /* 0xfffffffc00fc7947 */ /* 0x000fc0000383ffff */
[----:B------:R-:W-:-:S00]  /*80c0*/  NOP ;  /* 0x0000000000007918 */ /* 0x000fc00000000000 */
        /* <DEDUP_REMOVED lines=11> */
.L_x_186:


//--------------------- .nv.global.init           --------------------------
	.section	.nv.global.init,"aw",@progbits
.nv.global.init:
	.type		$str$22,@object
	.size		$str$22,($str$26 - $str$22)
$str$22:
        /*0000*/ 	.byte	0x6b, 0x5f, 0x74, 0x69, 0x6c, 0x65, 0x5f, 0x63, 0x6f, 0x75, 0x6e, 0x74, 0x20, 0x3e, 0x3d, 0x20
        /*0010*/ 	.byte	0x31, 0x00
	.type		$str$26,@object
	.size		$str$26,($str$27 - $str$26)
$str$26:
        /*0012*/ 	.byte	0x28, 0x61, 0x64, 0x64, 0x72, 0x65, 0x73, 0x73, 0x20, 0x26, 0x20, 0x6d, 0x61, 0x73, 0x6b, 0x29
        /*0022*/ 	.byte	0x20, 0x3d, 0x3d, 0x20, 0x30, 0x00
	.type		$str$27,@object
	.size		$str$27,($str$23 - $str$27)
$str$27:
        /*0028*/ 	.byte	0x2f, 0x74, 0x6d, 0x70, 0x2f, 0x63, 0x75, 0x74, 0x6c, 0x61, 0x73, 0x73, 0x5f, 0x73, 0x77, 0x65
        /*0038*/ 	.byte	0x65, 0x70, 0x5f, 0x73, 0x72, 0x63, 0x2f, 0x69, 0x6e, 0x63, 0x6c, 0x75, 0x64, 0x65, 0x2f, 0x63
        /*0048*/ 	.byte	0x75, 0x74, 0x65, 0x2f, 0x70, 0x6f, 0x69, 0x6e, 0x74, 0x65, 0x72, 0x5f, 0x66, 0x6c, 0x61, 0x67
        /*0058*/ 	.byte	0x67, 0x65, 0x64, 0x2e, 0x68, 0x70, 0x70, 0x00
	.type		$str$23,@object
	.size		$str$23,(__unnamed_2 - $str$23)
$str$23:
        /*0060*/ 	.byte	0x2f, 0x74, 0x6d, 0x70, 0x2f, 0x63, 0x75, 0x74, 0x6c, 0x61, 0x73, 0x73, 0x5f, 0x73, 0x77, 0x65
        /*0070*/ 	.byte	0x65, 0x70, 0x5f, 0x73, 0x72, 0x63, 0x2f, 0x69, 0x6e, 0x63, 0x6c, 0x75, 0x64, 0x65, 0x2f, 0x63
        /*0080*/ 	.byte	0x75, 0x74, 0x6c, 0x61, 0x73, 0x73, 0x2f, 0x67, 0x65, 0x6d, 0x6d, 0x2f, 0x63, 0x6f, 0x6c, 0x6c
        /*0090*/ 	.byte	0x65, 0x63, 0x74, 0x69, 0x76, 0x65, 0x2f, 0x73, 0x6d, 0x39, 0x30, 0x5f, 0x6d, 0x6d, 0x61, 0x5f
        /*00a0*/ 	.byte	0x74, 0x6d, 0x61, 0x5f, 0x67, 0x6d, 0x6d, 0x61, 0x5f, 0x73, 0x73, 0x5f, 0x77, 0x61, 0x72, 0x70
        /*00b0*/ 	.byte	0x73, 0x70, 0x65, 0x63, 0x69, 0x61, 0x6c, 0x69, 0x7a, 0x65, 0x64, 0x2e, 0x68, 0x70, 0x70, 0x00
	.type		__unnamed_2,@object
	.size		__unnamed_2,(__unnamed_1 - __unnamed_2)
__unnamed_2:
        /*00c0*/ 	.byte	0x61, 0x75, 0x74, 0x6f, 0x20, 0x63, 0x75, 0x74, 0x65, 0x3a, 0x3a, 0x61, 0x73, 0x5f, 0x70, 0x6f
        /* <DEDUP_REMOVED lines=27> */
        /*0280*/ 	.byte	0x36, 0x3e, 0x3e, 0x3e, 0x3e, 0x3e, 0x5d, 0x00
	.type		__unnamed_1,@object
	.size		__unnamed_1,(.L_0 - __unnamed_1)
__unnamed_1:
        /* <DEDUP_REMOVED lines=180> */
        /*0dc8*/ 	.byte	0x64, 0x65, 0x6e, 0x74, 0x69, 0x74, 0x79, 0x5d, 0x00
.L_0:


//--------------------- .nv.shared._ZN7cutlass13device_kernelINS_4gemm6kernel13GemmUniversalIN4cute5tupleIJiiiiEEENS1_10collective13CollectiveMmaINS1_34MainloopSm90TmaGmmaWarpSpecializedILi4ENS5_IJNS4_1CILi1EEESB_SB_EEENS1_35KernelTmaWarpSpecializedCooperativeEEENS5_IJNSA_ILi256EEENSA_ILi64EEESG_EEENS_6half_tENS5_IJlSB_lEEESI_SJ_NS4_8TiledMMAINS4_8MMA_AtomIJNS4_4SM904GMMA25MMA_64x64x16_F32F16F16_SSILNSN_5MajorE0ELSP_0ELNSN_7ScaleInE1ELSQ_1EEEEEENS4_6LayoutINS5_IJNSA_ILi2EEESB_SB_EEENS5_IJSB_NSA_ILi0EEESW_EEEEENS5_IJNS4_10UnderscoreESZ_SZ_EEEEENS4_13SM90_TMA_LOADENS4_14ComposedLayoutINS4_7SwizzleILi3ELi4ELi3EEENS4_18smem_ptr_flag_bitsILi16EEENST_INS5_IJNSA_ILi8EEESG_EEENS5_IJSG_SB_EEEEEEEvNS4_8identityES12_S1C_vS1D_EENS_8epilogue10collective18CollectiveEpilogueINS1F_22Sm90TmaWarpSpecializedILi4ELi2ELi16ELb1ELb0EEEJSH_NS5_IJNSA_ILi128EEENSA_ILi32EEEEEESI_SJ_SI_SJ_NS1F_6fusion15FusionCallbacksIS1J_NS1N_17LinearCombinationISI_fSI_fLNS_15FloatRoundStyleE2EEESH_S1M_JEEES12_NS13_INS14_ILi2ELi4ELi3EEES17_NST_INS5_IJS18_S1L_EEENS5_IJS1L_SB_EEEEEEENS4_17SM75_U32x4_LDSM_NENS4_14SM90_TMA_STOREES1X_NS4_17SM90_U32x4_STSM_NENS4_9Copy_AtomIJS20_SI_EEEvEEEvvEEEEvNT_6ParamsE --------------------------
	.section	.nv.shared._ZN7cutlass13device_kernelINS_4gemm6kernel13GemmUniversalIN4cute5tupleIJiiiiEEENS1_10collective13CollectiveMmaINS1_34MainloopSm90TmaGmmaWarpSpecializedILi4ENS5_IJNS4_1CILi1EEESB_SB_EEENS1_35KernelTmaWarpSpecializedCooperativeEEENS5_IJNSA_ILi256EEENSA_ILi64EEESG_EEENS_6half_tENS5_IJlSB_lEEESI_SJ_NS4_8TiledMMAINS4_8MMA_AtomIJNS4_4SM904GMMA25MMA_64x64x16_F32F16F16_SSILNSN_5MajorE0ELSP_0ELNSN_7ScaleInE1ELSQ_1EEEEEENS4_6LayoutINS5_IJNSA_ILi2EEESB_SB_EEENS5_IJSB_NSA_ILi0EEESW_EEEEENS5_IJNS4_10UnderscoreESZ_SZ_EEEEENS4_13SM90_TMA_LOADENS4_14ComposedLayoutINS4_7SwizzleILi3ELi4ELi3EEENS4_18smem_ptr_flag_bitsILi16EEENST_INS5_IJNSA_ILi8EEESG_EEENS5_IJSG_SB_EEEEEEEvNS4_8identityES12_S1C_vS1D_EENS_8epilogue10collective18CollectiveEpilogueINS1F_22Sm90TmaWarpSpecializedILi4ELi2ELi16ELb1ELb0EEEJSH_NS5_IJNSA_ILi128EEENSA_ILi32EEEEEESI_SJ_SI_SJ_NS1F_6fusion15FusionCallbacksIS1J_NS1N_17LinearCombinationISI_fSI_fLNS_15FloatRoundStyleE2EEESH_S1M_JEEES12_NS13_INS14_ILi2ELi4ELi3EEES17_NST_INS5_IJS18_S1L_EEENS5_IJS1L_SB_EEEEEEENS4_17SM75_U32x4_LDSM_NENS4_14SM90_TMA_STOREES1X_NS4_17SM90_U32x4_STSM_NENS4_9Copy_AtomIJS20_SI_EEEvEEEvvEEEEvNT_6ParamsE,"aw",@nobits
	.sectionflags	@""
	.align	16
	.zero		1024


//--------------------- .nv.shared.reserved.0     --------------------------
	.section	.nv.shared.reserved.0,"aw",@nobits
	.weak		__nv_reservedSMEM_offset_0_alias
	.size		__nv_reservedSMEM_offset_0_alias, 0, 0
	.other		__nv_reservedSMEM_offset_0_alias,@"STO_CUDA_RESERVED_SHARED STV_DEFAULT"
__nv_reservedSMEM_offset_0_alias:
	.zero		0


//--------------------- .nv.global                --------------------------
	.section	.nv.global,"aw",@nobits
.nv.global:
	.type		_ZN39_INTERNAL_c90e1f2a_4_k_cu_70346b87_28034cute1_E,@object
	.size		_ZN39_INTERNAL_c90e1f2a_4_k_cu_70346b87_28034cute1_E,(_ZN39_INTERNAL_c90e1f2a_4_k_cu_70346b87_28034cuda3std3__45__cpo6cbeginE - _ZN39_INTERNAL_c90e1f2a_4_k_cu_70346b87_28034cute1_E)
_ZN39_INTERNAL_c90e1f2a_4_k_cu_70346b87_28034cute1_E:
	.zero		1
	.type		_ZN39_INTERNAL_c90e1f2a_4_k_cu_70346b87_28034cuda3std3__45__cpo6cbeginE,@object
	.size		_ZN39_INTERNAL_c90e1f2a_4_k_cu_70346b87_28034cuda3std3__45__cpo6cbeginE,(_ZN39_INTERNAL_c90e1f2a_4_k_cu_70346b87_28034cuda3std3__48in_placeE - _ZN39_INTERNAL_c90e1f2a_4_k_cu_70346b87_28034cuda3std3__45__cpo6cbeginE)
_ZN39_INTERNAL_c90e1f2a_4_k_cu_70346b87_28034cuda3std3__45__cpo6cbeginE:
	.zero		1
	.type		_ZN39_INTERNAL_c90e1f2a_4_k_cu_70346b87_28034cuda3std3__48in_placeE,@object
	.size		_ZN39_INTERNAL_c90e1f2a_4_k_cu_70346b87_28034cuda3std3__48in_placeE,(_ZN39_INTERNAL_c90e1f2a_4_k_cu_70346b87_28034cuda3std6ranges3__45__cpo9iter_moveE - _ZN39_INTERNAL_c90e1f2a_4_k_cu_70346b87_28034cuda3std3__48in_placeE)
_ZN39_INTERNAL_c90e1f2a_4_k_cu_70346b87_28034cuda3std3__48in_placeE:
	.zero		1
	.type		_ZN39_INTERNAL_c90e1f2a_4_k_cu_70346b87_28034cuda3std6ranges3__45__cpo9iter_moveE,@object
	.size		_ZN39_INTERNAL_c90e1f2a_4_k_cu_70346b87_28034cuda3std6ranges3__45__cpo9iter_moveE,(_ZN39_INTERNAL_c90e1f2a_4_k_cu_70346b87_28034cuda3std3__45__cpo5beginE - _ZN39_INTERNAL_c90e1f2a_4_k_cu_70346b87_28034cuda3std6ranges3__45__cpo9iter_moveE)
_ZN39_INTERNAL_c90e1f2a_4_k_cu_70346b87_28034cuda3std6ranges3__45__cpo9iter_moveE:
	.zero		1
	.type		_ZN39_INTERNAL_c90e1f2a_4_k_cu_70346b87_28034cuda3std3__45__cpo5beginE,@object
	.size		_ZN39_INTERNAL_c90e1f2a_4_k_cu_70346b87_28034cuda3std3__45__cpo5beginE,(_ZN39_INTERNAL_c90e1f2a_4_k_cu_70346b87_28034cuda3std3__441_GLOBAL__N__c90e1f2a_4_k_cu_70346b87_28036ignoreE - _ZN39_INTERNAL_c90e1f2a_4_k_cu_70346b87_28034cuda3std3__45__cpo5beginE)
_ZN39_INTERNAL_c90e1f2a_4_k_cu_70346b87_28034cuda3std3__45__cpo5beginE:
	.zero		1
	.type		_ZN39_INTERNAL_c90e1f2a_4_k_cu_70346b87_28034cuda3std3__441_GLOBAL__N__c90e1f2a_4_k_cu_70346b87_28036ignoreE,@object
	.size		_ZN39_INTERNAL_c90e1f2a_4_k_cu_70346b87_28034cuda3std3__441_GLOBAL__N__c90e1f2a_4_k_cu_70346b87_28036ignoreE,(_ZN39_INTERNAL_c90e1f2a_4_k_cu_70346b87_28034cute7productE - _ZN39_INTERNAL_c90e1f2a_4_k_cu_70346b87_28034cuda3std3__441_GLOBAL__N__c90e1f2a_4_k_cu_70346b87_28036ignoreE)
_ZN39_INTERNAL_c90e1f2a_4_k_cu_70346b87_28034cuda3std3__441_GLOBAL__N__c90e1f2a_4_k_cu_70346b87_28036ignoreE:
	.zero		1
	.type		_ZN39_INTERNAL_c90e1f2a_4_k_cu_70346b87_28034cute7productE,@object
	.size		_ZN39_INTERNAL_c90e1f2a_4_k_cu_70346b87_28034cute7productE,(_ZN39_INTERNAL_c90e1f2a_4_k_cu_70346b87_28034cuda3std3__45__cpo3endE - _ZN39_INTERNAL_c90e1f2a_4_k_cu_70346b87_28034cute7productE)
_ZN39_INTERNAL_c90e1f2a_4_k_cu_70346b87_28034cute7productE:
	.zero		1
	.type		_ZN39_INTERNAL_c90e1f2a_4_k_cu_70346b87_28034cuda3std3__45__cpo3endE,@object
	.size		_ZN39_INTERNAL_c90e1f2a_4_k_cu_70346b87_28034cuda3std3__45__cpo3endE,(_ZN39_INTERNAL_c90e1f2a_4_k_cu_70346b87_28034cuda3std3__419piecewise_constructE - _ZN39_INTERNAL_c90e1f2a_4_k_cu_70346b87_28034cuda3std3__45__cpo3endE)
_ZN39_INTERNAL_c90e1f2a_4_k_cu_70346b87_28034cuda3std3__45__cpo3endE:
	.zero		1
	.type		_ZN39_INTERNAL_c90e1f2a_4_k_cu_70346b87_28034cuda3std3__419piecewise_constructE,@object
	.size		_ZN39_INTERNAL_c90e1f2a_4_k_cu_70346b87_28034cuda3std3__419piecewise_constructE,(_ZN39_INTERNAL_c90e1f2a_4_k_cu_70346b87_28034cuda3std3__45__cpo4cendE - _ZN39_INTERNAL_c90e1f2a_4_k_cu_70346b87_28034cuda3std3__419piecewise_constructE)
_ZN39_INTERNAL_c90e1f2a_4_k_cu_70346b87_28034cuda3std3__419piecewise_constructE:
	.zero		1
	.type		_ZN39_INTERNAL_c90e1f2a_4_k_cu_70346b87_28034cuda3std3__45__cpo4cendE,@object
	.size		_ZN39_INTERNAL_c90e1f2a_4_k_cu_70346b87_28034cuda3std3__45__cpo4cendE,(_ZN39_INTERNAL_c90e1f2a_4_k_cu_70346b87_28034cuda3std6ranges3__45__cpo4swapE - _ZN39_INTERNAL_c90e1f2a_4_k_cu_70346b87_28034cuda3std3__45__cpo4cendE)
_ZN39_INTERNAL_c90e1f2a_4_k_cu_70346b87_28034cuda3std3__45__cpo4cendE:
	.zero		1
	.type		_ZN39_INTERNAL_c90e1f2a_4_k_cu_70346b87_28034cuda3std6ranges3__45__cpo4swapE,@object
	.size		_ZN39_INTERNAL_c90e1f2a_4_k_cu_70346b87_28034cuda3std6ranges3__45__cpo4swapE,(.L_9 - _ZN39_INTERNAL_c90e1f2a_4_k_cu_70346b87_28034cuda3std6ranges3__45__cpo4swapE)
_ZN39_INTERNAL_c90e1f2a_4_k_cu_70346b87_28034cuda3std6ranges3__45__cpo4swapE:
	.zero		1
.L_9:


//--------------------- .nv.constant0._ZN7cutlass13device_kernelINS_4gemm6kernel13GemmUniversalIN4cute5tupleIJiiiiEEENS1_10collective13CollectiveMmaINS1_34MainloopSm90TmaGmmaWarpSpecializedILi4ENS5_IJNS4_1CILi1EEESB_SB_EEENS1_35KernelTmaWarpSpecializedCooperativeEEENS5_IJNSA_ILi256EEENSA_ILi64EEESG_EEENS_6half_tENS5_IJlSB_lEEESI_SJ_NS4_8TiledMMAINS4_8MMA_AtomIJNS4_4SM904GMMA25MMA_64x64x16_F32F16F16_SSILNSN_5MajorE0ELSP_0ELNSN_7ScaleInE1ELSQ_1EEEEEENS4_6LayoutINS5_IJNSA_ILi2EEESB_SB_EEENS5_IJSB_NSA_ILi0EEESW_EEEEENS5_IJNS4_10UnderscoreESZ_SZ_EEEEENS4_13SM90_TMA_LOADENS4_14ComposedLayoutINS4_7SwizzleILi3ELi4ELi3EEENS4_18smem_ptr_flag_bitsILi16EEENST_INS5_IJNSA_ILi8EEESG_EEENS5_IJSG_SB_EEEEEEEvNS4_8identityES12_S1C_vS1D_EENS_8epilogue10collective18CollectiveEpilogueINS1F_22Sm90TmaWarpSpecializedILi4ELi2ELi16ELb1ELb0EEEJSH_NS5_IJNSA_ILi128EEENSA_ILi32EEEEEESI_SJ_SI_SJ_NS1F_6fusion15FusionCallbacksIS1J_NS1N_17LinearCombinationISI_fSI_fLNS_15FloatRoundStyleE2EEESH_S1M_JEEES12_NS13_INS14_ILi2ELi4ELi3EEES17_NST_INS5_IJS18_S1L_EEENS5_IJS1L_SB_EEEEEEENS4_17SM75_U32x4_LDSM_NENS4_14SM90_TMA_STOREES1X_NS4_17SM90_U32x4_STSM_NENS4_9Copy_AtomIJS20_SI_EEEvEEEvvEEEEvNT_6ParamsE --------------------------
	.section	.nv.constant0._ZN7cutlass13device_kernelINS_4gemm6kernel13GemmUniversalIN4cute5tupleIJiiiiEEENS1_10collective13CollectiveMmaINS1_34MainloopSm90TmaGmmaWarpSpecializedILi4ENS5_IJNS4_1CILi1EEESB_SB_EEENS1_35KernelTmaWarpSpecializedCooperativeEEENS5_IJNSA_ILi256EEENSA_ILi64EEESG_EEENS_6half_tENS5_IJlSB_lEEESI_SJ_NS4_8TiledMMAINS4_8MMA_AtomIJNS4_4SM904GMMA25MMA_64x64x16_F32F16F16_SSILNSN_5MajorE0ELSP_0ELNSN_7ScaleInE1ELSQ_1EEEEEENS4_6LayoutINS5_IJNSA_ILi2EEESB_SB_EEENS5_IJSB_NSA_ILi0EEESW_EEEEENS5_IJNS4_10UnderscoreESZ_SZ_EEEEENS4_13SM90_TMA_LOADENS4_14ComposedLayoutINS4_7SwizzleILi3ELi4ELi3EEENS4_18smem_ptr_flag_bitsILi16EEENST_INS5_IJNSA_ILi8EEESG_EEENS5_IJSG_SB_EEEEEEEvNS4_8identityES12_S1C_vS1D_EENS_8epilogue10collective18CollectiveEpilogueINS1F_22Sm90TmaWarpSpecializedILi4ELi2ELi16ELb1ELb0EEEJSH_NS5_IJNSA_ILi128EEENSA_ILi32EEEEEESI_SJ_SI_SJ_NS1F_6fusion15FusionCallbacksIS1J_NS1N_17LinearCombinationISI_fSI_fLNS_15FloatRoundStyleE2EEESH_S1M_JEEES12_NS13_INS14_ILi2ELi4ELi3EEES17_NST_INS5_IJS18_S1L_EEENS5_IJS1L_SB_EEEEEEENS4_17SM75_U32x4_LDSM_NENS4_14SM90_TMA_STOREES1X_NS4_17SM90_U32x4_STSM_NENS4_9Copy_AtomIJS20_SI_EEEvEEEvvEEEEvNT_6ParamsE,"a",@progbits
	.sectionflags	@""
	.align	4
.nv.constant0._ZN7cutlass13device_kernelINS_4gemm6kernel13GemmUniversalIN4cute5tupleIJiiiiEEENS1_10collective13CollectiveMmaINS1_34MainloopSm90TmaGmmaWarpSpecializedILi4ENS5_IJNS4_1CILi1EEESB_SB_EEENS1_35KernelTmaWarpSpecializedCooperativeEEENS5_IJNSA_ILi256EEENSA_ILi64EEESG_EEENS_6half_tENS5_IJlSB_lEEESI_SJ_NS4_8TiledMMAINS4_8MMA_AtomIJNS4_4SM904GMMA25MMA_64x64x16_F32F16F16_SSILNSN_5MajorE0ELSP_0ELNSN_7ScaleInE1ELSQ_1EEEEEENS4_6LayoutINS5_IJNSA_ILi2EEESB_SB_EEENS5_IJSB_NSA_ILi0EEESW_EEEEENS5_IJNS4_10UnderscoreESZ_SZ_EEEEENS4_13SM90_TMA_LOADENS4_14ComposedLayoutINS4_7SwizzleILi3ELi4ELi3EEENS4_18smem_ptr_flag_bitsILi16EEENST_INS5_IJNSA_ILi8EEESG_EEENS5_IJSG_SB_EEEEEEEvNS4_8identityES12_S1C_vS1D_EENS_8epilogue10collective18CollectiveEpilogueINS1F_22Sm90TmaWarpSpecializedILi4ELi2ELi16ELb1ELb0EEEJSH_NS5_IJNSA_ILi128EEENSA_ILi32EEEEEESI_SJ_SI_SJ_NS1F_6fusion15FusionCallbacksIS1J_NS1N_17LinearCombinationISI_fSI_fLNS_15FloatRoundStyleE2EEESH_S1M_JEEES12_NS13_INS14_ILi2ELi4ELi3EEES17_NST_INS5_IJS18_S1L_EEENS5_IJS1L_SB_EEEEEEENS4_17SM75_U32x4_LDSM_NENS4_14SM90_TMA_STOREES1X_NS4_17SM90_U32x4_STSM_NENS4_9Copy_AtomIJS20_SI_EEEvEEEvvEEEEvNT_6ParamsE:
	.zero		2432


//--------------------- SYMBOLS --------------------------

	.type		.nv.reservedSmem.offset0,@object
	.size		.nv.reservedSmem.offset0,0x4
	.type		__assertfail,@function
